//
// Generated by NVIDIA NVVM Compiler
//
// Compiler Build ID: CL-36424714
// Cuda compilation tools, release 13.0, V13.0.88
// Based on NVVM 20.0.0
//

.version 9.0
.target sm_100
.address_size 64

	// .globl	_Z10DirectCallI10direct_sumEvPdiS1_
// sumtab has been demoted
.global .align 1 .b8 _ZN33_INTERNAL_5088d795_4_k_cu__Z3bind4cuda3std3__435_GLOBAL__N__5088d795_4_k_cu__Z3bind6ignoreE[1];
.global .align 1 .b8 _ZN33_INTERNAL_5088d795_4_k_cu__Z3bind4cuda3std3__45__cpo5beginE[1];
.global .align 1 .b8 _ZN33_INTERNAL_5088d795_4_k_cu__Z3bind4cuda3std3__45__cpo3endE[1];
.global .align 1 .b8 _ZN33_INTERNAL_5088d795_4_k_cu__Z3bind4cuda3std3__45__cpo6cbeginE[1];
.global .align 1 .b8 _ZN33_INTERNAL_5088d795_4_k_cu__Z3bind4cuda3std3__45__cpo4cendE[1];
.global .align 1 .b8 _ZN33_INTERNAL_5088d795_4_k_cu__Z3bind4cuda3std3__419piecewise_constructE[1];
.global .align 1 .b8 _ZN33_INTERNAL_5088d795_4_k_cu__Z3bind4cuda3std3__48in_placeE[1];
.global .align 1 .b8 _ZN33_INTERNAL_5088d795_4_k_cu__Z3bind4cuda3std6ranges3__45__cpo4swapE[1];
.global .align 1 .b8 _ZN33_INTERNAL_5088d795_4_k_cu__Z3bind4cuda3std6ranges3__45__cpo9iter_moveE[1];
.global .align 1 .b8 _ZN33_INTERNAL_5088d795_4_k_cu__Z3bind4cuda3std6ranges3__45__cpo7advanceE[1];

.visible .entry _Z10DirectCallI10direct_sumEvPdiS1_(
	.param .u64 .ptr .align 1 _Z10DirectCallI10direct_sumEvPdiS1__param_0,
	.param .u32 _Z10DirectCallI10direct_sumEvPdiS1__param_1,
	.param .u64 .ptr .align 1 _Z10DirectCallI10direct_sumEvPdiS1__param_2
)
{
	.reg .pred 	%p<2>;
	.reg .b32 	%r<9>;
	.reg .b64 	%rd<9>;
	.reg .b64 	%fd<5>;

	ld.param.u64 	%rd2, [_Z10DirectCallI10direct_sumEvPdiS1__param_0];
	ld.param.u64 	%rd1, [_Z10DirectCallI10direct_sumEvPdiS1__param_2];
	cvta.to.global.u64 	%rd3, %rd2;
	mov.u32 	%r2, %tid.x;
	mov.u32 	%r3, %ntid.x;
	mov.u32 	%r4, %tid.y;
	mov.u32 	%r5, %ntid.y;
	mov.u32 	%r6, %ctaid.x;
	mad.lo.s32 	%r7, %r5, %r6, %r4;
	mad.lo.s32 	%r8, %r7, %r3, %r2;
	mul.wide.s32 	%rd4, %r8, 8;
	add.s64 	%rd5, %rd3, %rd4;
	ld.global.f64 	%fd1, [%rd5];
	mul.f64 	%fd2, %fd1, 0d4024000000000000;
	cvt.rmi.f64.f64 	%fd3, %fd2;
	cvt.rzi.s32.f64 	%r1, %fd3;
	setp.gt.u32 	%p1, %r1, 9;
	@%p1 bra 	$L__BB0_2;
	cvta.to.global.u64 	%rd6, %rd1;
	mul.wide.u32 	%rd7, %r1, 8;
	add.s64 	%rd8, %rd6, %rd7;
	atom.global.add.f64 	%fd4, [%rd8], 0d3FF0000000000000;
$L__BB0_2:
	ret;

}
	// .globl	_Z7ForCallI10direct_sumEvPdiS1_
.visible .entry _Z7ForCallI10direct_sumEvPdiS1_(
	.param .u64 .ptr .align 1 _Z7ForCallI10direct_sumEvPdiS1__param_0,
	.param .u32 _Z7ForCallI10direct_sumEvPdiS1__param_1,
	.param .u64 .ptr .align 1 _Z7ForCallI10direct_sumEvPdiS1__param_2
)
{
	.reg .pred 	%p<11>;
	.reg .b32 	%r<9>;
	.reg .b64 	%rd<7>;
	.reg .b64 	%fd<24>;

	ld.param.u64 	%rd1, [_Z7ForCallI10direct_sumEvPdiS1__param_0];
	ld.param.u64 	%rd2, [_Z7ForCallI10direct_sumEvPdiS1__param_2];
	cvta.to.global.u64 	%rd3, %rd1;
	mov.u32 	%r1, %tid.x;
	mov.u32 	%r2, %ntid.x;
	mov.u32 	%r3, %tid.y;
	mov.u32 	%r4, %ntid.y;
	mov.u32 	%r5, %ctaid.x;
	mad.lo.s32 	%r6, %r4, %r5, %r3;
	mad.lo.s32 	%r7, %r6, %r2, %r1;
	mul.wide.s32 	%rd4, %r7, 8;
	add.s64 	%rd5, %rd3, %rd4;
	ld.global.f64 	%fd1, [%rd5];
	mul.f64 	%fd2, %fd1, 0d4024000000000000;
	cvt.rmi.f64.f64 	%fd3, %fd2;
	cvt.rzi.s32.f64 	%r8, %fd3;
	cvta.to.global.u64 	%rd6, %rd2;
	setp.eq.s32 	%p1, %r8, 0;
	selp.f64 	%fd4, 0d3FF0000000000000, 0d0000000000000000, %p1;
	atom.global.add.f64 	%fd5, [%rd6], %fd4;
	setp.eq.s32 	%p2, %r8, 1;
	selp.f64 	%fd6, 0d3FF0000000000000, 0d0000000000000000, %p2;
	atom.global.add.f64 	%fd7, [%rd6+8], %fd6;
	setp.eq.s32 	%p3, %r8, 2;
	selp.f64 	%fd8, 0d3FF0000000000000, 0d0000000000000000, %p3;
	atom.global.add.f64 	%fd9, [%rd6+16], %fd8;
	setp.eq.s32 	%p4, %r8, 3;
	selp.f64 	%fd10, 0d3FF0000000000000, 0d0000000000000000, %p4;
	atom.global.add.f64 	%fd11, [%rd6+24], %fd10;
	setp.eq.s32 	%p5, %r8, 4;
	selp.f64 	%fd12, 0d3FF0000000000000, 0d0000000000000000, %p5;
	atom.global.add.f64 	%fd13, [%rd6+32], %fd12;
	setp.eq.s32 	%p6, %r8, 5;
	selp.f64 	%fd14, 0d3FF0000000000000, 0d0000000000000000, %p6;
	atom.global.add.f64 	%fd15, [%rd6+40], %fd14;
	setp.eq.s32 	%p7, %r8, 6;
	selp.f64 	%fd16, 0d3FF0000000000000, 0d0000000000000000, %p7;
	atom.global.add.f64 	%fd17, [%rd6+48], %fd16;
	setp.eq.s32 	%p8, %r8, 7;
	selp.f64 	%fd18, 0d3FF0000000000000, 0d0000000000000000, %p8;
	atom.global.add.f64 	%fd19, [%rd6+56], %fd18;
	setp.eq.s32 	%p9, %r8, 8;
	selp.f64 	%fd20, 0d3FF0000000000000, 0d0000000000000000, %p9;
	atom.global.add.f64 	%fd21, [%rd6+64], %fd20;
	setp.eq.s32 	%p10, %r8, 9;
	selp.f64 	%fd22, 0d3FF0000000000000, 0d0000000000000000, %p10;
	atom.global.add.f64 	%fd23, [%rd6+72], %fd22;
	ret;

}
	// .globl	_Z7ForCallI9block_sumEvPdiS1_
.visible .entry _Z7ForCallI9block_sumEvPdiS1_(
	.param .u64 .ptr .align 1 _Z7ForCallI9block_sumEvPdiS1__param_0,
	.param .u32 _Z7ForCallI9block_sumEvPdiS1__param_1,
	.param .u64 .ptr .align 1 _Z7ForCallI9block_sumEvPdiS1__param_2
)
{
	.reg .pred 	%p<71>;
	.reg .b32 	%r<74>;
	.reg .b64 	%rd<7>;
	.reg .b64 	%fd<114>;
	// demoted variable
	.shared .align 8 .b8 sumtab[2048];
	ld.param.u64 	%rd2, [_Z7ForCallI9block_sumEvPdiS1__param_0];
	ld.param.u64 	%rd3, [_Z7ForCallI9block_sumEvPdiS1__param_2];
	cvta.to.global.u64 	%rd1, %rd3;
	cvta.to.global.u64 	%rd4, %rd2;
	mov.u32 	%r35, %tid.x;
	mov.u32 	%r36, %ntid.x;
	mov.u32 	%r37, %tid.y;
	mov.u32 	%r38, %ntid.y;
	mov.u32 	%r39, %ctaid.x;
	mad.lo.s32 	%r40, %r38, %r39, %r37;
	mad.lo.s32 	%r41, %r40, %r36, %r35;
	mul.wide.s32 	%rd5, %r41, 8;
	add.s64 	%rd6, %rd4, %rd5;
	ld.global.f64 	%fd41, [%rd6];
	mul.f64 	%fd42, %fd41, 0d4024000000000000;
	cvt.rmi.f64.f64 	%fd43, %fd42;
	cvt.rzi.s32.f64 	%r1, %fd43;
	mul.lo.s32 	%r73, %r36, %r38;
	mad.lo.s32 	%r3, %r36, %r37, %r35;
	shl.b32 	%r42, %r3, 3;
	mov.u32 	%r43, sumtab;
	add.s32 	%r4, %r43, %r42;
	setp.lt.u32 	%p1, %r73, 2;
	setp.eq.s32 	%p2, %r1, 0;
	selp.f64 	%fd44, 0d3FF0000000000000, 0d0000000000000000, %p2;
	bar.sync 	0;
	st.shared.f64 	[%r4], %fd44;
	@%p1 bra 	$L__BB2_7;
	mov.u32 	%r64, %r73;
$L__BB2_2:
	shr.u32 	%r6, %r64, 1;
	sub.s32 	%r64, %r64, %r6;
	bar.sync 	0;
	setp.ge.u32 	%p3, %r3, %r6;
	@%p3 bra 	$L__BB2_4;
	ld.shared.f64 	%fd46, [%r4];
	shl.b32 	%r44, %r64, 3;
	add.s32 	%r45, %r4, %r44;
	ld.shared.f64 	%fd47, [%r45];
	add.f64 	%fd95, %fd46, %fd47;
$L__BB2_4:
	setp.ge.u32 	%p4, %r3, %r6;
	bar.sync 	0;
	@%p4 bra 	$L__BB2_6;
	st.shared.f64 	[%r4], %fd95;
$L__BB2_6:
	setp.gt.s32 	%p5, %r64, 1;
	@%p5 bra 	$L__BB2_2;
$L__BB2_7:
	setp.ne.s32 	%p6, %r3, 0;
	bar.sync 	0;
	@%p6 bra 	$L__BB2_10;
	ld.shared.f64 	%fd4, [sumtab];
	setp.eq.f64 	%p7, %fd4, 0d0000000000000000;
	@%p7 bra 	$L__BB2_10;
	atom.global.add.f64 	%fd48, [%rd1], %fd4;
$L__BB2_10:
	setp.lt.u32 	%p8, %r73, 2;
	setp.eq.s32 	%p9, %r1, 1;
	selp.f64 	%fd49, 0d3FF0000000000000, 0d0000000000000000, %p9;
	bar.sync 	0;
	st.shared.f64 	[%r4], %fd49;
	@%p8 bra 	$L__BB2_17;
	mov.u32 	%r65, %r73;
$L__BB2_12:
	shr.u32 	%r9, %r65, 1;
	sub.s32 	%r65, %r65, %r9;
	bar.sync 	0;
	setp.ge.u32 	%p10, %r3, %r9;
	@%p10 bra 	$L__BB2_14;
	ld.shared.f64 	%fd51, [%r4];
	shl.b32 	%r46, %r65, 3;
	add.s32 	%r47, %r4, %r46;
	ld.shared.f64 	%fd52, [%r47];
	add.f64 	%fd97, %fd51, %fd52;
$L__BB2_14:
	setp.ge.u32 	%p11, %r3, %r9;
	bar.sync 	0;
	@%p11 bra 	$L__BB2_16;
	st.shared.f64 	[%r4], %fd97;
$L__BB2_16:
	setp.gt.s32 	%p12, %r65, 1;
	@%p12 bra 	$L__BB2_12;
$L__BB2_17:
	setp.ne.s32 	%p13, %r3, 0;
	bar.sync 	0;
	@%p13 bra 	$L__BB2_20;
	ld.shared.f64 	%fd8, [sumtab];
	setp.eq.f64 	%p14, %fd8, 0d0000000000000000;
	@%p14 bra 	$L__BB2_20;
	atom.global.add.f64 	%fd53, [%rd1+8], %fd8;
$L__BB2_20:
	setp.lt.u32 	%p15, %r73, 2;
	setp.eq.s32 	%p16, %r1, 2;
	selp.f64 	%fd54, 0d3FF0000000000000, 0d0000000000000000, %p16;
	bar.sync 	0;
	st.shared.f64 	[%r4], %fd54;
	@%p15 bra 	$L__BB2_27;
	mov.u32 	%r66, %r73;
$L__BB2_22:
	shr.u32 	%r12, %r66, 1;
	sub.s32 	%r66, %r66, %r12;
	bar.sync 	0;
	setp.ge.u32 	%p17, %r3, %r12;
	@%p17 bra 	$L__BB2_24;
	ld.shared.f64 	%fd56, [%r4];
	shl.b32 	%r48, %r66, 3;
	add.s32 	%r49, %r4, %r48;
	ld.shared.f64 	%fd57, [%r49];
	add.f64 	%fd99, %fd56, %fd57;
$L__BB2_24:
	setp.ge.u32 	%p18, %r3, %r12;
	bar.sync 	0;
	@%p18 bra 	$L__BB2_26;
	st.shared.f64 	[%r4], %fd99;
$L__BB2_26:
	setp.gt.s32 	%p19, %r66, 1;
	@%p19 bra 	$L__BB2_22;
$L__BB2_27:
	setp.ne.s32 	%p20, %r3, 0;
	bar.sync 	0;
	@%p20 bra 	$L__BB2_30;
	ld.shared.f64 	%fd12, [sumtab];
	setp.eq.f64 	%p21, %fd12, 0d0000000000000000;
	@%p21 bra 	$L__BB2_30;
	atom.global.add.f64 	%fd58, [%rd1+16], %fd12;
$L__BB2_30:
	setp.lt.u32 	%p22, %r73, 2;
	setp.eq.s32 	%p23, %r1, 3;
	selp.f64 	%fd59, 0d3FF0000000000000, 0d0000000000000000, %p23;
	bar.sync 	0;
	st.shared.f64 	[%r4], %fd59;
	@%p22 bra 	$L__BB2_37;
	mov.u32 	%r67, %r73;
$L__BB2_32:
	shr.u32 	%r15, %r67, 1;
	sub.s32 	%r67, %r67, %r15;
	bar.sync 	0;
	setp.ge.u32 	%p24, %r3, %r15;
	@%p24 bra 	$L__BB2_34;
	ld.shared.f64 	%fd61, [%r4];
	shl.b32 	%r50, %r67, 3;
	add.s32 	%r51, %r4, %r50;
	ld.shared.f64 	%fd62, [%r51];
	add.f64 	%fd101, %fd61, %fd62;
$L__BB2_34:
	setp.ge.u32 	%p25, %r3, %r15;
	bar.sync 	0;
	@%p25 bra 	$L__BB2_36;
	st.shared.f64 	[%r4], %fd101;
$L__BB2_36:
	setp.gt.s32 	%p26, %r67, 1;
	@%p26 bra 	$L__BB2_32;
$L__BB2_37:
	setp.ne.s32 	%p27, %r3, 0;
	bar.sync 	0;
	@%p27 bra 	$L__BB2_40;
	ld.shared.f64 	%fd16, [sumtab];
	setp.eq.f64 	%p28, %fd16, 0d0000000000000000;
	@%p28 bra 	$L__BB2_40;
	atom.global.add.f64 	%fd63, [%rd1+24], %fd16;
$L__BB2_40:
	setp.lt.u32 	%p29, %r73, 2;
	setp.eq.s32 	%p30, %r1, 4;
	selp.f64 	%fd64, 0d3FF0000000000000, 0d0000000000000000, %p30;
	bar.sync 	0;
	st.shared.f64 	[%r4], %fd64;
	@%p29 bra 	$L__BB2_47;
	mov.u32 	%r68, %r73;
$L__BB2_42:
	shr.u32 	%r18, %r68, 1;
	sub.s32 	%r68, %r68, %r18;
	bar.sync 	0;
	setp.ge.u32 	%p31, %r3, %r18;
	@%p31 bra 	$L__BB2_44;
	ld.shared.f64 	%fd66, [%r4];
	shl.b32 	%r52, %r68, 3;
	add.s32 	%r53, %r4, %r52;
	ld.shared.f64 	%fd67, [%r53];
	add.f64 	%fd103, %fd66, %fd67;
$L__BB2_44:
	setp.ge.u32 	%p32, %r3, %r18;
	bar.sync 	0;
	@%p32 bra 	$L__BB2_46;
	st.shared.f64 	[%r4], %fd103;
$L__BB2_46:
	setp.gt.s32 	%p33, %r68, 1;
	@%p33 bra 	$L__BB2_42;
$L__BB2_47:
	setp.ne.s32 	%p34, %r3, 0;
	bar.sync 	0;
	@%p34 bra 	$L__BB2_50;
	ld.shared.f64 	%fd20, [sumtab];
	setp.eq.f64 	%p35, %fd20, 0d0000000000000000;
	@%p35 bra 	$L__BB2_50;
	atom.global.add.f64 	%fd68, [%rd1+32], %fd20;
$L__BB2_50:
	setp.lt.u32 	%p36, %r73, 2;
	setp.eq.s32 	%p37, %r1, 5;
	selp.f64 	%fd69, 0d3FF0000000000000, 0d0000000000000000, %p37;
	bar.sync 	0;
	st.shared.f64 	[%r4], %fd69;
	@%p36 bra 	$L__BB2_57;
	mov.u32 	%r69, %r73;
$L__BB2_52:
	shr.u32 	%r21, %r69, 1;
	sub.s32 	%r69, %r69, %r21;
	bar.sync 	0;
	setp.ge.u32 	%p38, %r3, %r21;
	@%p38 bra 	$L__BB2_54;
	ld.shared.f64 	%fd71, [%r4];
	shl.b32 	%r54, %r69, 3;
	add.s32 	%r55, %r4, %r54;
	ld.shared.f64 	%fd72, [%r55];
	add.f64 	%fd105, %fd71, %fd72;
$L__BB2_54:
	setp.ge.u32 	%p39, %r3, %r21;
	bar.sync 	0;
	@%p39 bra 	$L__BB2_56;
	st.shared.f64 	[%r4], %fd105;
$L__BB2_56:
	setp.gt.s32 	%p40, %r69, 1;
	@%p40 bra 	$L__BB2_52;
$L__BB2_57:
	setp.ne.s32 	%p41, %r3, 0;
	bar.sync 	0;
	@%p41 bra 	$L__BB2_60;
	ld.shared.f64 	%fd24, [sumtab];
	setp.eq.f64 	%p42, %fd24, 0d0000000000000000;
	@%p42 bra 	$L__BB2_60;
	atom.global.add.f64 	%fd73, [%rd1+40], %fd24;
$L__BB2_60:
	setp.lt.u32 	%p43, %r73, 2;
	setp.eq.s32 	%p44, %r1, 6;
	selp.f64 	%fd74, 0d3FF0000000000000, 0d0000000000000000, %p44;
	bar.sync 	0;
	st.shared.f64 	[%r4], %fd74;
	@%p43 bra 	$L__BB2_67;
	mov.u32 	%r70, %r73;
$L__BB2_62:
	shr.u32 	%r24, %r70, 1;
	sub.s32 	%r70, %r70, %r24;
	bar.sync 	0;
	setp.ge.u32 	%p45, %r3, %r24;
	@%p45 bra 	$L__BB2_64;
	ld.shared.f64 	%fd76, [%r4];
	shl.b32 	%r56, %r70, 3;
	add.s32 	%r57, %r4, %r56;
	ld.shared.f64 	%fd77, [%r57];
	add.f64 	%fd107, %fd76, %fd77;
$L__BB2_64:
	setp.ge.u32 	%p46, %r3, %r24;
	bar.sync 	0;
	@%p46 bra 	$L__BB2_66;
	st.shared.f64 	[%r4], %fd107;
$L__BB2_66:
	setp.gt.s32 	%p47, %r70, 1;
	@%p47 bra 	$L__BB2_62;
$L__BB2_67:
	setp.ne.s32 	%p48, %r3, 0;
	bar.sync 	0;
	@%p48 bra 	$L__BB2_70;
	ld.shared.f64 	%fd28, [sumtab];
	setp.eq.f64 	%p49, %fd28, 0d0000000000000000;
	@%p49 bra 	$L__BB2_70;
	atom.global.add.f64 	%fd78, [%rd1+48], %fd28;
$L__BB2_70:
	setp.lt.u32 	%p50, %r73, 2;
	setp.eq.s32 	%p51, %r1, 7;
	selp.f64 	%fd79, 0d3FF0000000000000, 0d0000000000000000, %p51;
	bar.sync 	0;
	st.shared.f64 	[%r4], %fd79;
	@%p50 bra 	$L__BB2_77;
	mov.u32 	%r71, %r73;
$L__BB2_72:
	shr.u32 	%r27, %r71, 1;
	sub.s32 	%r71, %r71, %r27;
	bar.sync 	0;
	setp.ge.u32 	%p52, %r3, %r27;
	@%p52 bra 	$L__BB2_74;
	ld.shared.f64 	%fd81, [%r4];
	shl.b32 	%r58, %r71, 3;
	add.s32 	%r59, %r4, %r58;
	ld.shared.f64 	%fd82, [%r59];
	add.f64 	%fd109, %fd81, %fd82;
$L__BB2_74:
	setp.ge.u32 	%p53, %r3, %r27;
	bar.sync 	0;
	@%p53 bra 	$L__BB2_76;
	st.shared.f64 	[%r4], %fd109;
$L__BB2_76:
	setp.gt.s32 	%p54, %r71, 1;
	@%p54 bra 	$L__BB2_72;
$L__BB2_77:
	setp.ne.s32 	%p55, %r3, 0;
	bar.sync 	0;
	@%p55 bra 	$L__BB2_80;
	ld.shared.f64 	%fd32, [sumtab];
	setp.eq.f64 	%p56, %fd32, 0d0000000000000000;
	@%p56 bra 	$L__BB2_80;
	atom.global.add.f64 	%fd83, [%rd1+56], %fd32;
$L__BB2_80:
	setp.lt.u32 	%p57, %r73, 2;
	setp.eq.s32 	%p58, %r1, 8;
	selp.f64 	%fd84, 0d3FF0000000000000, 0d0000000000000000, %p58;
	bar.sync 	0;
	st.shared.f64 	[%r4], %fd84;
	@%p57 bra 	$L__BB2_87;
	mov.u32 	%r72, %r73;
$L__BB2_82:
	shr.u32 	%r30, %r72, 1;
	sub.s32 	%r72, %r72, %r30;
	bar.sync 	0;
	setp.ge.u32 	%p59, %r3, %r30;
	@%p59 bra 	$L__BB2_84;
	ld.shared.f64 	%fd86, [%r4];
	shl.b32 	%r60, %r72, 3;
	add.s32 	%r61, %r4, %r60;
	ld.shared.f64 	%fd87, [%r61];
	add.f64 	%fd111, %fd86, %fd87;
$L__BB2_84:
	setp.ge.u32 	%p60, %r3, %r30;
	bar.sync 	0;
	@%p60 bra 	$L__BB2_86;
	st.shared.f64 	[%r4], %fd111;
$L__BB2_86:
	setp.gt.s32 	%p61, %r72, 1;
	@%p61 bra 	$L__BB2_82;
$L__BB2_87:
	setp.ne.s32 	%p62, %r3, 0;
	bar.sync 	0;
	@%p62 bra 	$L__BB2_90;
	ld.shared.f64 	%fd36, [sumtab];
	setp.eq.f64 	%p63, %fd36, 0d0000000000000000;
	@%p63 bra 	$L__BB2_90;
	atom.global.add.f64 	%fd88, [%rd1+64], %fd36;
$L__BB2_90:
	setp.lt.u32 	%p64, %r73, 2;
	setp.eq.s32 	%p65, %r1, 9;
	selp.f64 	%fd89, 0d3FF0000000000000, 0d0000000000000000, %p65;
	bar.sync 	0;
	st.shared.f64 	[%r4], %fd89;
	@%p64 bra 	$L__BB2_97;
$L__BB2_92:
	shr.u32 	%r33, %r73, 1;
	sub.s32 	%r73, %r73, %r33;
	bar.sync 	0;
	setp.ge.u32 	%p66, %r3, %r33;
	@%p66 bra 	$L__BB2_94;
	ld.shared.f64 	%fd91, [%r4];
	shl.b32 	%r62, %r73, 3;
	add.s32 	%r63, %r4, %r62;
	ld.shared.f64 	%fd92, [%r63];
	add.f64 	%fd113, %fd91, %fd92;
$L__BB2_94:
	setp.ge.u32 	%p67, %r3, %r33;
	bar.sync 	0;
	@%p67 bra 	$L__BB2_96;
	st.shared.f64 	[%r4], %fd113;
$L__BB2_96:
	setp.gt.s32 	%p68, %r73, 1;
	@%p68 bra 	$L__BB2_92;
$L__BB2_97:
	setp.ne.s32 	%p69, %r3, 0;
	bar.sync 	0;
	@%p69 bra 	$L__BB2_100;
	ld.shared.f64 	%fd40, [sumtab];
	setp.eq.f64 	%p70, %fd40, 0d0000000000000000;
	@%p70 bra 	$L__BB2_100;
	atom.global.add.f64 	%fd93, [%rd1+72], %fd40;
$L__BB2_100:
	ret;

}
	// .globl	_Z7ForCallI8warp_sumEvPdiS1_
.visible .entry _Z7ForCallI8warp_sumEvPdiS1_(
	.param .u64 .ptr .align 1 _Z7ForCallI8warp_sumEvPdiS1__param_0,
	.param .u32 _Z7ForCallI8warp_sumEvPdiS1__param_1,
	.param .u64 .ptr .align 1 _Z7ForCallI8warp_sumEvPdiS1__param_2
)
{
	.reg .pred 	%p<121>;
	.reg .b32 	%r<209>;
	.reg .b64 	%rd<7>;
	.reg .b64 	%fd<124>;

	ld.param.u64 	%rd2, [_Z7ForCallI8warp_sumEvPdiS1__param_0];
	ld.param.u64 	%rd3, [_Z7ForCallI8warp_sumEvPdiS1__param_2];
	cvta.to.global.u64 	%rd1, %rd3;
	cvta.to.global.u64 	%rd4, %rd2;
	mov.u32 	%r1, %tid.x;
	mov.u32 	%r23, %ntid.x;
	mov.u32 	%r24, %tid.y;
	mov.u32 	%r25, %ntid.y;
	mov.u32 	%r26, %ctaid.x;
	mad.lo.s32 	%r27, %r25, %r26, %r24;
	mad.lo.s32 	%r28, %r27, %r23, %r1;
	mul.wide.s32 	%rd5, %r28, 8;
	add.s64 	%rd6, %rd4, %rd5;
	ld.global.f64 	%fd21, [%rd6];
	mul.f64 	%fd22, %fd21, 0d4024000000000000;
	cvt.rmi.f64.f64 	%fd23, %fd22;
	cvt.rzi.s32.f64 	%r2, %fd23;
	setp.ne.s32 	%p1, %r1, 0;
	setp.eq.s32 	%p2, %r2, 0;
	selp.f64 	%fd11, 0d3FF0000000000000, 0d0000000000000000, %p2;
	// begin inline asm
	mov.b64 {%r3,%r4}, %fd11;
	// end inline asm
	shfl.sync.down.b32	%r6|%p3, %r4, 16, 31, -1;
	shfl.sync.down.b32	%r5|%p4, %r3, 16, 31, -1;
	// begin inline asm
	mov.b64 %fd12, {%r5,%r6};
	// end inline asm
	add.f64 	%fd13, %fd11, %fd12;
	// begin inline asm
	mov.b64 {%r7,%r8}, %fd13;
	// end inline asm
	shfl.sync.down.b32	%r10|%p5, %r8, 8, 31, -1;
	shfl.sync.down.b32	%r9|%p6, %r7, 8, 31, -1;
	// begin inline asm
	mov.b64 %fd14, {%r9,%r10};
	// end inline asm
	add.f64 	%fd15, %fd13, %fd14;
	// begin inline asm
	mov.b64 {%r11,%r12}, %fd15;
	// end inline asm
	shfl.sync.down.b32	%r14|%p7, %r12, 4, 31, -1;
	shfl.sync.down.b32	%r13|%p8, %r11, 4, 31, -1;
	// begin inline asm
	mov.b64 %fd16, {%r13,%r14};
	// end inline asm
	add.f64 	%fd17, %fd15, %fd16;
	// begin inline asm
	mov.b64 {%r15,%r16}, %fd17;
	// end inline asm
	shfl.sync.down.b32	%r18|%p9, %r16, 2, 31, -1;
	shfl.sync.down.b32	%r17|%p10, %r15, 2, 31, -1;
	// begin inline asm
	mov.b64 %fd18, {%r17,%r18};
	// end inline asm
	add.f64 	%fd19, %fd17, %fd18;
	// begin inline asm
	mov.b64 {%r19,%r20}, %fd19;
	// end inline asm
	shfl.sync.down.b32	%r22|%p11, %r20, 1, 31, -1;
	shfl.sync.down.b32	%r21|%p12, %r19, 1, 31, -1;
	// begin inline asm
	mov.b64 %fd20, {%r21,%r22};
	// end inline asm
	add.f64 	%fd1, %fd19, %fd20;
	@%p1 bra 	$L__BB3_2;
	atom.global.add.f64 	%fd24, [%rd1], %fd1;
$L__BB3_2:
	setp.ne.s32 	%p13, %r1, 0;
	setp.eq.s32 	%p14, %r2, 1;
	selp.f64 	%fd25, 0d3FF0000000000000, 0d0000000000000000, %p14;
	// begin inline asm
	mov.b64 {%r29,%r30}, %fd25;
	// end inline asm
	shfl.sync.down.b32	%r32|%p15, %r30, 16, 31, -1;
	shfl.sync.down.b32	%r31|%p16, %r29, 16, 31, -1;
	// begin inline asm
	mov.b64 %fd26, {%r31,%r32};
	// end inline asm
	add.f64 	%fd27, %fd25, %fd26;
	// begin inline asm
	mov.b64 {%r33,%r34}, %fd27;
	// end inline asm
	shfl.sync.down.b32	%r36|%p17, %r34, 8, 31, -1;
	shfl.sync.down.b32	%r35|%p18, %r33, 8, 31, -1;
	// begin inline asm
	mov.b64 %fd28, {%r35,%r36};
	// end inline asm
	add.f64 	%fd29, %fd27, %fd28;
	// begin inline asm
	mov.b64 {%r37,%r38}, %fd29;
	// end inline asm
	shfl.sync.down.b32	%r40|%p19, %r38, 4, 31, -1;
	shfl.sync.down.b32	%r39|%p20, %r37, 4, 31, -1;
	// begin inline asm
	mov.b64 %fd30, {%r39,%r40};
	// end inline asm
	add.f64 	%fd31, %fd29, %fd30;
	// begin inline asm
	mov.b64 {%r41,%r42}, %fd31;
	// end inline asm
	shfl.sync.down.b32	%r44|%p21, %r42, 2, 31, -1;
	shfl.sync.down.b32	%r43|%p22, %r41, 2, 31, -1;
	// begin inline asm
	mov.b64 %fd32, {%r43,%r44};
	// end inline asm
	add.f64 	%fd33, %fd31, %fd32;
	// begin inline asm
	mov.b64 {%r45,%r46}, %fd33;
	// end inline asm
	shfl.sync.down.b32	%r48|%p23, %r46, 1, 31, -1;
	shfl.sync.down.b32	%r47|%p24, %r45, 1, 31, -1;
	// begin inline asm
	mov.b64 %fd34, {%r47,%r48};
	// end inline asm
	add.f64 	%fd2, %fd33, %fd34;
	@%p13 bra 	$L__BB3_4;
	atom.global.add.f64 	%fd35, [%rd1+8], %fd2;
$L__BB3_4:
	setp.ne.s32 	%p25, %r1, 0;
	setp.eq.s32 	%p26, %r2, 2;
	selp.f64 	%fd36, 0d3FF0000000000000, 0d0000000000000000, %p26;
	// begin inline asm
	mov.b64 {%r49,%r50}, %fd36;
	// end inline asm
	shfl.sync.down.b32	%r52|%p27, %r50, 16, 31, -1;
	shfl.sync.down.b32	%r51|%p28, %r49, 16, 31, -1;
	// begin inline asm
	mov.b64 %fd37, {%r51,%r52};
	// end inline asm
	add.f64 	%fd38, %fd36, %fd37;
	// begin inline asm
	mov.b64 {%r53,%r54}, %fd38;
	// end inline asm
	shfl.sync.down.b32	%r56|%p29, %r54, 8, 31, -1;
	shfl.sync.down.b32	%r55|%p30, %r53, 8, 31, -1;
	// begin inline asm
	mov.b64 %fd39, {%r55,%r56};
	// end inline asm
	add.f64 	%fd40, %fd38, %fd39;
	// begin inline asm
	mov.b64 {%r57,%r58}, %fd40;
	// end inline asm
	shfl.sync.down.b32	%r60|%p31, %r58, 4, 31, -1;
	shfl.sync.down.b32	%r59|%p32, %r57, 4, 31, -1;
	// begin inline asm
	mov.b64 %fd41, {%r59,%r60};
	// end inline asm
	add.f64 	%fd42, %fd40, %fd41;
	// begin inline asm
	mov.b64 {%r61,%r62}, %fd42;
	// end inline asm
	shfl.sync.down.b32	%r64|%p33, %r62, 2, 31, -1;
	shfl.sync.down.b32	%r63|%p34, %r61, 2, 31, -1;
	// begin inline asm
	mov.b64 %fd43, {%r63,%r64};
	// end inline asm
	add.f64 	%fd44, %fd42, %fd43;
	// begin inline asm
	mov.b64 {%r65,%r66}, %fd44;
	// end inline asm
	shfl.sync.down.b32	%r68|%p35, %r66, 1, 31, -1;
	shfl.sync.down.b32	%r67|%p36, %r65, 1, 31, -1;
	// begin inline asm
	mov.b64 %fd45, {%r67,%r68};
	// end inline asm
	add.f64 	%fd3, %fd44, %fd45;
	@%p25 bra 	$L__BB3_6;
	atom.global.add.f64 	%fd46, [%rd1+16], %fd3;
$L__BB3_6:
	setp.ne.s32 	%p37, %r1, 0;
	setp.eq.s32 	%p38, %r2, 3;
	selp.f64 	%fd47, 0d3FF0000000000000, 0d0000000000000000, %p38;
	// begin inline asm
	mov.b64 {%r69,%r70}, %fd47;
	// end inline asm
	shfl.sync.down.b32	%r72|%p39, %r70, 16, 31, -1;
	shfl.sync.down.b32	%r71|%p40, %r69, 16, 31, -1;
	// begin inline asm
	mov.b64 %fd48, {%r71,%r72};
	// end inline asm
	add.f64 	%fd49, %fd47, %fd48;
	// begin inline asm
	mov.b64 {%r73,%r74}, %fd49;
	// end inline asm
	shfl.sync.down.b32	%r76|%p41, %r74, 8, 31, -1;
	shfl.sync.down.b32	%r75|%p42, %r73, 8, 31, -1;
	// begin inline asm
	mov.b64 %fd50, {%r75,%r76};
	// end inline asm
	add.f64 	%fd51, %fd49, %fd50;
	// begin inline asm
	mov.b64 {%r77,%r78}, %fd51;
	// end inline asm
	shfl.sync.down.b32	%r80|%p43, %r78, 4, 31, -1;
	shfl.sync.down.b32	%r79|%p44, %r77, 4, 31, -1;
	// begin inline asm
	mov.b64 %fd52, {%r79,%r80};
	// end inline asm
	add.f64 	%fd53, %fd51, %fd52;
	// begin inline asm
	mov.b64 {%r81,%r82}, %fd53;
	// end inline asm
	shfl.sync.down.b32	%r84|%p45, %r82, 2, 31, -1;
	shfl.sync.down.b32	%r83|%p46, %r81, 2, 31, -1;
	// begin inline asm
	mov.b64 %fd54, {%r83,%r84};
	// end inline asm
	add.f64 	%fd55, %fd53, %fd54;
	// begin inline asm
	mov.b64 {%r85,%r86}, %fd55;
	// end inline asm
	shfl.sync.down.b32	%r88|%p47, %r86, 1, 31, -1;
	shfl.sync.down.b32	%r87|%p48, %r85, 1, 31, -1;
	// begin inline asm
	mov.b64 %fd56, {%r87,%r88};
	// end inline asm
	add.f64 	%fd4, %fd55, %fd56;
	@%p37 bra 	$L__BB3_8;
	atom.global.add.f64 	%fd57, [%rd1+24], %fd4;
$L__BB3_8:
	setp.ne.s32 	%p49, %r1, 0;
	setp.eq.s32 	%p50, %r2, 4;
	selp.f64 	%fd58, 0d3FF0000000000000, 0d0000000000000000, %p50;
	// begin inline asm
	mov.b64 {%r89,%r90}, %fd58;
	// end inline asm
	shfl.sync.down.b32	%r92|%p51, %r90, 16, 31, -1;
	shfl.sync.down.b32	%r91|%p52, %r89, 16, 31, -1;
	// begin inline asm
	mov.b64 %fd59, {%r91,%r92};
	// end inline asm
	add.f64 	%fd60, %fd58, %fd59;
	// begin inline asm
	mov.b64 {%r93,%r94}, %fd60;
	// end inline asm
	shfl.sync.down.b32	%r96|%p53, %r94, 8, 31, -1;
	shfl.sync.down.b32	%r95|%p54, %r93, 8, 31, -1;
	// begin inline asm
	mov.b64 %fd61, {%r95,%r96};
	// end inline asm
	add.f64 	%fd62, %fd60, %fd61;
	// begin inline asm
	mov.b64 {%r97,%r98}, %fd62;
	// end inline asm
	shfl.sync.down.b32	%r100|%p55, %r98, 4, 31, -1;
	shfl.sync.down.b32	%r99|%p56, %r97, 4, 31, -1;
	// begin inline asm
	mov.b64 %fd63, {%r99,%r100};
	// end inline asm
	add.f64 	%fd64, %fd62, %fd63;
	// begin inline asm
	mov.b64 {%r101,%r102}, %fd64;
	// end inline asm
	shfl.sync.down.b32	%r104|%p57, %r102, 2, 31, -1;
	shfl.sync.down.b32	%r103|%p58, %r101, 2, 31, -1;
	// begin inline asm
	mov.b64 %fd65, {%r103,%r104};
	// end inline asm
	add.f64 	%fd66, %fd64, %fd65;
	// begin inline asm
	mov.b64 {%r105,%r106}, %fd66;
	// end inline asm
	shfl.sync.down.b32	%r108|%p59, %r106, 1, 31, -1;
	shfl.sync.down.b32	%r107|%p60, %r105, 1, 31, -1;
	// begin inline asm
	mov.b64 %fd67, {%r107,%r108};
	// end inline asm
	add.f64 	%fd5, %fd66, %fd67;
	@%p49 bra 	$L__BB3_10;
	atom.global.add.f64 	%fd68, [%rd1+32], %fd5;
$L__BB3_10:
	setp.ne.s32 	%p61, %r1, 0;
	setp.eq.s32 	%p62, %r2, 5;
	selp.f64 	%fd69, 0d3FF0000000000000, 0d0000000000000000, %p62;
	// begin inline asm
	mov.b64 {%r109,%r110}, %fd69;
	// end inline asm
	shfl.sync.down.b32	%r112|%p63, %r110, 16, 31, -1;
	shfl.sync.down.b32	%r111|%p64, %r109, 16, 31, -1;
	// begin inline asm
	mov.b64 %fd70, {%r111,%r112};
	// end inline asm
	add.f64 	%fd71, %fd69, %fd70;
	// begin inline asm
	mov.b64 {%r113,%r114}, %fd71;
	// end inline asm
	shfl.sync.down.b32	%r116|%p65, %r114, 8, 31, -1;
	shfl.sync.down.b32	%r115|%p66, %r113, 8, 31, -1;
	// begin inline asm
	mov.b64 %fd72, {%r115,%r116};
	// end inline asm
	add.f64 	%fd73, %fd71, %fd72;
	// begin inline asm
	mov.b64 {%r117,%r118}, %fd73;
	// end inline asm
	shfl.sync.down.b32	%r120|%p67, %r118, 4, 31, -1;
	shfl.sync.down.b32	%r119|%p68, %r117, 4, 31, -1;
	// begin inline asm
	mov.b64 %fd74, {%r119,%r120};
	// end inline asm
	add.f64 	%fd75, %fd73, %fd74;
	// begin inline asm
	mov.b64 {%r121,%r122}, %fd75;
	// end inline asm
	shfl.sync.down.b32	%r124|%p69, %r122, 2, 31, -1;
	shfl.sync.down.b32	%r123|%p70, %r121, 2, 31, -1;
	// begin inline asm
	mov.b64 %fd76, {%r123,%r124};
	// end inline asm
	add.f64 	%fd77, %fd75, %fd76;
	// begin inline asm
	mov.b64 {%r125,%r126}, %fd77;
	// end inline asm
	shfl.sync.down.b32	%r128|%p71, %r126, 1, 31, -1;
	shfl.sync.down.b32	%r127|%p72, %r125, 1, 31, -1;
	// begin inline asm
	mov.b64 %fd78, {%r127,%r128};
	// end inline asm
	add.f64 	%fd6, %fd77, %fd78;
	@%p61 bra 	$L__BB3_12;
	atom.global.add.f64 	%fd79, [%rd1+40], %fd6;
$L__BB3_12:
	setp.ne.s32 	%p73, %r1, 0;
	setp.eq.s32 	%p74, %r2, 6;
	selp.f64 	%fd80, 0d3FF0000000000000, 0d0000000000000000, %p74;
	// begin inline asm
	mov.b64 {%r129,%r130}, %fd80;
	// end inline asm
	shfl.sync.down.b32	%r132|%p75, %r130, 16, 31, -1;
	shfl.sync.down.b32	%r131|%p76, %r129, 16, 31, -1;
	// begin inline asm
	mov.b64 %fd81, {%r131,%r132};
	// end inline asm
	add.f64 	%fd82, %fd80, %fd81;
	// begin inline asm
	mov.b64 {%r133,%r134}, %fd82;
	// end inline asm
	shfl.sync.down.b32	%r136|%p77, %r134, 8, 31, -1;
	shfl.sync.down.b32	%r135|%p78, %r133, 8, 31, -1;
	// begin inline asm
	mov.b64 %fd83, {%r135,%r136};
	// end inline asm
	add.f64 	%fd84, %fd82, %fd83;
	// begin inline asm
	mov.b64 {%r137,%r138}, %fd84;
	// end inline asm
	shfl.sync.down.b32	%r140|%p79, %r138, 4, 31, -1;
	shfl.sync.down.b32	%r139|%p80, %r137, 4, 31, -1;
	// begin inline asm
	mov.b64 %fd85, {%r139,%r140};
	// end inline asm
	add.f64 	%fd86, %fd84, %fd85;
	// begin inline asm
	mov.b64 {%r141,%r142}, %fd86;
	// end inline asm
	shfl.sync.down.b32	%r144|%p81, %r142, 2, 31, -1;
	shfl.sync.down.b32	%r143|%p82, %r141, 2, 31, -1;
	// begin inline asm
	mov.b64 %fd87, {%r143,%r144};
	// end inline asm
	add.f64 	%fd88, %fd86, %fd87;
	// begin inline asm
	mov.b64 {%r145,%r146}, %fd88;
	// end inline asm
	shfl.sync.down.b32	%r148|%p83, %r146, 1, 31, -1;
	shfl.sync.down.b32	%r147|%p84, %r145, 1, 31, -1;
	// begin inline asm
	mov.b64 %fd89, {%r147,%r148};
	// end inline asm
	add.f64 	%fd7, %fd88, %fd89;
	@%p73 bra 	$L__BB3_14;
	atom.global.add.f64 	%fd90, [%rd1+48], %fd7;
$L__BB3_14:
	setp.ne.s32 	%p85, %r1, 0;
	setp.eq.s32 	%p86, %r2, 7;
	selp.f64 	%fd91, 0d3FF0000000000000, 0d0000000000000000, %p86;
	// begin inline asm
	mov.b64 {%r149,%r150}, %fd91;
	// end inline asm
	shfl.sync.down.b32	%r152|%p87, %r150, 16, 31, -1;
	shfl.sync.down.b32	%r151|%p88, %r149, 16, 31, -1;
	// begin inline asm
	mov.b64 %fd92, {%r151,%r152};
	// end inline asm
	add.f64 	%fd93, %fd91, %fd92;
	// begin inline asm
	mov.b64 {%r153,%r154}, %fd93;
	// end inline asm
	shfl.sync.down.b32	%r156|%p89, %r154, 8, 31, -1;
	shfl.sync.down.b32	%r155|%p90, %r153, 8, 31, -1;
	// begin inline asm
	mov.b64 %fd94, {%r155,%r156};
	// end inline asm
	add.f64 	%fd95, %fd93, %fd94;
	// begin inline asm
	mov.b64 {%r157,%r158}, %fd95;
	// end inline asm
	shfl.sync.down.b32	%r160|%p91, %r158, 4, 31, -1;
	shfl.sync.down.b32	%r159|%p92, %r157, 4, 31, -1;
	// begin inline asm
	mov.b64 %fd96, {%r159,%r160};
	// end inline asm
	add.f64 	%fd97, %fd95, %fd96;
	// begin inline asm
	mov.b64 {%r161,%r162}, %fd97;
	// end inline asm
	shfl.sync.down.b32	%r164|%p93, %r162, 2, 31, -1;
	shfl.sync.down.b32	%r163|%p94, %r161, 2, 31, -1;
	// begin inline asm
	mov.b64 %fd98, {%r163,%r164};
	// end inline asm
	add.f64 	%fd99, %fd97, %fd98;
	// begin inline asm
	mov.b64 {%r165,%r166}, %fd99;
	// end inline asm
	shfl.sync.down.b32	%r168|%p95, %r166, 1, 31, -1;
	shfl.sync.down.b32	%r167|%p96, %r165, 1, 31, -1;
	// begin inline asm
	mov.b64 %fd100, {%r167,%r168};
	// end inline asm
	add.f64 	%fd8, %fd99, %fd100;
	@%p85 bra 	$L__BB3_16;
	atom.global.add.f64 	%fd101, [%rd1+56], %fd8;
$L__BB3_16:
	setp.ne.s32 	%p97, %r1, 0;
	setp.eq.s32 	%p98, %r2, 8;
	selp.f64 	%fd102, 0d3FF0000000000000, 0d0000000000000000, %p98;
	// begin inline asm
	mov.b64 {%r169,%r170}, %fd102;
	// end inline asm
	shfl.sync.down.b32	%r172|%p99, %r170, 16, 31, -1;
	shfl.sync.down.b32	%r171|%p100, %r169, 16, 31, -1;
	// begin inline asm
	mov.b64 %fd103, {%r171,%r172};
	// end inline asm
	add.f64 	%fd104, %fd102, %fd103;
	// begin inline asm
	mov.b64 {%r173,%r174}, %fd104;
	// end inline asm
	shfl.sync.down.b32	%r176|%p101, %r174, 8, 31, -1;
	shfl.sync.down.b32	%r175|%p102, %r173, 8, 31, -1;
	// begin inline asm
	mov.b64 %fd105, {%r175,%r176};
	// end inline asm
	add.f64 	%fd106, %fd104, %fd105;
	// begin inline asm
	mov.b64 {%r177,%r178}, %fd106;
	// end inline asm
	shfl.sync.down.b32	%r180|%p103, %r178, 4, 31, -1;
	shfl.sync.down.b32	%r179|%p104, %r177, 4, 31, -1;
	// begin inline asm
	mov.b64 %fd107, {%r179,%r180};
	// end inline asm
	add.f64 	%fd108, %fd106, %fd107;
	// begin inline asm
	mov.b64 {%r181,%r182}, %fd108;
	// end inline asm
	shfl.sync.down.b32	%r184|%p105, %r182, 2, 31, -1;
	shfl.sync.down.b32	%r183|%p106, %r181, 2, 31, -1;
	// begin inline asm
	mov.b64 %fd109, {%r183,%r184};
	// end inline asm
	add.f64 	%fd110, %fd108, %fd109;
	// begin inline asm
	mov.b64 {%r185,%r186}, %fd110;
	// end inline asm
	shfl.sync.down.b32	%r188|%p107, %r186, 1, 31, -1;
	shfl.sync.down.b32	%r187|%p108, %r185, 1, 31, -1;
	// begin inline asm
	mov.b64 %fd111, {%r187,%r188};
	// end inline asm
	add.f64 	%fd9, %fd110, %fd111;
	@%p97 bra 	$L__BB3_18;
	atom.global.add.f64 	%fd112, [%rd1+64], %fd9;
$L__BB3_18:
	setp.ne.s32 	%p109, %r1, 0;
	setp.eq.s32 	%p110, %r2, 9;
	selp.f64 	%fd113, 0d3FF0000000000000, 0d0000000000000000, %p110;
	// begin inline asm
	mov.b64 {%r189,%r190}, %fd113;
	// end inline asm
	shfl.sync.down.b32	%r192|%p111, %r190, 16, 31, -1;
	shfl.sync.down.b32	%r191|%p112, %r189, 16, 31, -1;
	// begin inline asm
	mov.b64 %fd114, {%r191,%r192};
	// end inline asm
	add.f64 	%fd115, %fd113, %fd114;
	// begin inline asm
	mov.b64 {%r193,%r194}, %fd115;
	// end inline asm
	shfl.sync.down.b32	%r196|%p113, %r194, 8, 31, -1;
	shfl.sync.down.b32	%r195|%p114, %r193, 8, 31, -1;
	// begin inline asm
	mov.b64 %fd116, {%r195,%r196};
	// end inline asm
	add.f64 	%fd117, %fd115, %fd116;
	// begin inline asm
	mov.b64 {%r197,%r198}, %fd117;
	// end inline asm
	shfl.sync.down.b32	%r200|%p115, %r198, 4, 31, -1;
	shfl.sync.down.b32	%r199|%p116, %r197, 4, 31, -1;
	// begin inline asm
	mov.b64 %fd118, {%r199,%r200};
	// end inline asm
	add.f64 	%fd119, %fd117, %fd118;
	// begin inline asm
	mov.b64 {%r201,%r202}, %fd119;
	// end inline asm
	shfl.sync.down.b32	%r204|%p117, %r202, 2, 31, -1;
	shfl.sync.down.b32	%r203|%p118, %r201, 2, 31, -1;
	// begin inline asm
	mov.b64 %fd120, {%r203,%r204};
	// end inline asm
	add.f64 	%fd121, %fd119, %fd120;
	// begin inline asm
	mov.b64 {%r205,%r206}, %fd121;
	// end inline asm
	shfl.sync.down.b32	%r208|%p119, %r206, 1, 31, -1;
	shfl.sync.down.b32	%r207|%p120, %r205, 1, 31, -1;
	// begin inline asm
	mov.b64 %fd122, {%r207,%r208};
	// end inline asm
	add.f64 	%fd10, %fd121, %fd122;
	@%p109 bra 	$L__BB3_20;
	atom.global.add.f64 	%fd123, [%rd1+72], %fd10;
$L__BB3_20:
	ret;

}
	// .globl	_Z7ForCallI12warp_any_sumEvPdiS1_
.visible .entry _Z7ForCallI12warp_any_sumEvPdiS1_(
	.param .u64 .ptr .align 1 _Z7ForCallI12warp_any_sumEvPdiS1__param_0,
	.param .u32 _Z7ForCallI12warp_any_sumEvPdiS1__param_1,
	.param .u64 .ptr .align 1 _Z7ForCallI12warp_any_sumEvPdiS1__param_2
)
{
	.reg .pred 	%p<141>;
	.reg .b32 	%r<229>;
	.reg .b64 	%rd<7>;
	.reg .b64 	%fd<134>;

	ld.param.u64 	%rd2, [_Z7ForCallI12warp_any_sumEvPdiS1__param_0];
	ld.param.u64 	%rd3, [_Z7ForCallI12warp_any_sumEvPdiS1__param_2];
	cvta.to.global.u64 	%rd1, %rd3;
	cvta.to.global.u64 	%rd4, %rd2;
	mov.u32 	%r1, %tid.x;
	mov.u32 	%r3, %ntid.x;
	mov.u32 	%r4, %tid.y;
	mov.u32 	%r5, %ntid.y;
	mov.u32 	%r6, %ctaid.x;
	mad.lo.s32 	%r7, %r5, %r6, %r4;
	mad.lo.s32 	%r8, %r7, %r3, %r1;
	mul.wide.s32 	%rd5, %r8, 8;
	add.s64 	%rd6, %rd4, %rd5;
	ld.global.f64 	%fd21, [%rd6];
	mul.f64 	%fd22, %fd21, 0d4024000000000000;
	cvt.rmi.f64.f64 	%fd23, %fd22;
	cvt.rzi.s32.f64 	%r2, %fd23;
	setp.ne.s32 	%p1, %r2, 0;
	setp.eq.s32 	%p2, %r2, 0;
	selp.f64 	%fd1, 0d3FF0000000000000, 0d0000000000000000, %p2;
	mov.b32 	%r9, -1;
	vote.sync.all.pred 	%p3, %p1, %r9;
	@%p3 bra 	$L__BB4_3;
	setp.ne.s32 	%p4, %r1, 0;
	// begin inline asm
	mov.b64 {%r11,%r12}, %fd1;
	// end inline asm
	shfl.sync.down.b32	%r14|%p5, %r12, 16, 31, -1;
	shfl.sync.down.b32	%r13|%p6, %r11, 16, 31, -1;
	// begin inline asm
	mov.b64 %fd25, {%r13,%r14};
	// end inline asm
	add.f64 	%fd26, %fd1, %fd25;
	// begin inline asm
	mov.b64 {%r15,%r16}, %fd26;
	// end inline asm
	shfl.sync.down.b32	%r18|%p7, %r16, 8, 31, -1;
	shfl.sync.down.b32	%r17|%p8, %r15, 8, 31, -1;
	// begin inline asm
	mov.b64 %fd27, {%r17,%r18};
	// end inline asm
	add.f64 	%fd28, %fd26, %fd27;
	// begin inline asm
	mov.b64 {%r19,%r20}, %fd28;
	// end inline asm
	shfl.sync.down.b32	%r22|%p9, %r20, 4, 31, -1;
	shfl.sync.down.b32	%r21|%p10, %r19, 4, 31, -1;
	// begin inline asm
	mov.b64 %fd29, {%r21,%r22};
	// end inline asm
	add.f64 	%fd30, %fd28, %fd29;
	// begin inline asm
	mov.b64 {%r23,%r24}, %fd30;
	// end inline asm
	shfl.sync.down.b32	%r26|%p11, %r24, 2, 31, -1;
	shfl.sync.down.b32	%r25|%p12, %r23, 2, 31, -1;
	// begin inline asm
	mov.b64 %fd31, {%r25,%r26};
	// end inline asm
	add.f64 	%fd32, %fd30, %fd31;
	// begin inline asm
	mov.b64 {%r27,%r28}, %fd32;
	// end inline asm
	shfl.sync.down.b32	%r30|%p13, %r28, 1, 31, -1;
	shfl.sync.down.b32	%r29|%p14, %r27, 1, 31, -1;
	// begin inline asm
	mov.b64 %fd33, {%r29,%r30};
	// end inline asm
	add.f64 	%fd2, %fd32, %fd33;
	@%p4 bra 	$L__BB4_3;
	atom.global.add.f64 	%fd34, [%rd1], %fd2;
$L__BB4_3:
	setp.ne.s32 	%p15, %r2, 1;
	setp.eq.s32 	%p16, %r2, 1;
	selp.f64 	%fd3, 0d3FF0000000000000, 0d0000000000000000, %p16;
	mov.b32 	%r31, -1;
	vote.sync.all.pred 	%p17, %p15, %r31;
	@%p17 bra 	$L__BB4_6;
	setp.ne.s32 	%p18, %r1, 0;
	// begin inline asm
	mov.b64 {%r33,%r34}, %fd3;
	// end inline asm
	shfl.sync.down.b32	%r36|%p19, %r34, 16, 31, -1;
	shfl.sync.down.b32	%r35|%p20, %r33, 16, 31, -1;
	// begin inline asm
	mov.b64 %fd36, {%r35,%r36};
	// end inline asm
	add.f64 	%fd37, %fd3, %fd36;
	// begin inline asm
	mov.b64 {%r37,%r38}, %fd37;
	// end inline asm
	shfl.sync.down.b32	%r40|%p21, %r38, 8, 31, -1;
	shfl.sync.down.b32	%r39|%p22, %r37, 8, 31, -1;
	// begin inline asm
	mov.b64 %fd38, {%r39,%r40};
	// end inline asm
	add.f64 	%fd39, %fd37, %fd38;
	// begin inline asm
	mov.b64 {%r41,%r42}, %fd39;
	// end inline asm
	shfl.sync.down.b32	%r44|%p23, %r42, 4, 31, -1;
	shfl.sync.down.b32	%r43|%p24, %r41, 4, 31, -1;
	// begin inline asm
	mov.b64 %fd40, {%r43,%r44};
	// end inline asm
	add.f64 	%fd41, %fd39, %fd40;
	// begin inline asm
	mov.b64 {%r45,%r46}, %fd41;
	// end inline asm
	shfl.sync.down.b32	%r48|%p25, %r46, 2, 31, -1;
	shfl.sync.down.b32	%r47|%p26, %r45, 2, 31, -1;
	// begin inline asm
	mov.b64 %fd42, {%r47,%r48};
	// end inline asm
	add.f64 	%fd43, %fd41, %fd42;
	// begin inline asm
	mov.b64 {%r49,%r50}, %fd43;
	// end inline asm
	shfl.sync.down.b32	%r52|%p27, %r50, 1, 31, -1;
	shfl.sync.down.b32	%r51|%p28, %r49, 1, 31, -1;
	// begin inline asm
	mov.b64 %fd44, {%r51,%r52};
	// end inline asm
	add.f64 	%fd4, %fd43, %fd44;
	@%p18 bra 	$L__BB4_6;
	atom.global.add.f64 	%fd45, [%rd1+8], %fd4;
$L__BB4_6:
	setp.ne.s32 	%p29, %r2, 2;
	setp.eq.s32 	%p30, %r2, 2;
	selp.f64 	%fd5, 0d3FF0000000000000, 0d0000000000000000, %p30;
	mov.b32 	%r53, -1;
	vote.sync.all.pred 	%p31, %p29, %r53;
	@%p31 bra 	$L__BB4_9;
	setp.ne.s32 	%p32, %r1, 0;
	// begin inline asm
	mov.b64 {%r55,%r56}, %fd5;
	// end inline asm
	shfl.sync.down.b32	%r58|%p33, %r56, 16, 31, -1;
	shfl.sync.down.b32	%r57|%p34, %r55, 16, 31, -1;
	// begin inline asm
	mov.b64 %fd47, {%r57,%r58};
	// end inline asm
	add.f64 	%fd48, %fd5, %fd47;
	// begin inline asm
	mov.b64 {%r59,%r60}, %fd48;
	// end inline asm
	shfl.sync.down.b32	%r62|%p35, %r60, 8, 31, -1;
	shfl.sync.down.b32	%r61|%p36, %r59, 8, 31, -1;
	// begin inline asm
	mov.b64 %fd49, {%r61,%r62};
	// end inline asm
	add.f64 	%fd50, %fd48, %fd49;
	// begin inline asm
	mov.b64 {%r63,%r64}, %fd50;
	// end inline asm
	shfl.sync.down.b32	%r66|%p37, %r64, 4, 31, -1;
	shfl.sync.down.b32	%r65|%p38, %r63, 4, 31, -1;
	// begin inline asm
	mov.b64 %fd51, {%r65,%r66};
	// end inline asm
	add.f64 	%fd52, %fd50, %fd51;
	// begin inline asm
	mov.b64 {%r67,%r68}, %fd52;
	// end inline asm
	shfl.sync.down.b32	%r70|%p39, %r68, 2, 31, -1;
	shfl.sync.down.b32	%r69|%p40, %r67, 2, 31, -1;
	// begin inline asm
	mov.b64 %fd53, {%r69,%r70};
	// end inline asm
	add.f64 	%fd54, %fd52, %fd53;
	// begin inline asm
	mov.b64 {%r71,%r72}, %fd54;
	// end inline asm
	shfl.sync.down.b32	%r74|%p41, %r72, 1, 31, -1;
	shfl.sync.down.b32	%r73|%p42, %r71, 1, 31, -1;
	// begin inline asm
	mov.b64 %fd55, {%r73,%r74};
	// end inline asm
	add.f64 	%fd6, %fd54, %fd55;
	@%p32 bra 	$L__BB4_9;
	atom.global.add.f64 	%fd56, [%rd1+16], %fd6;
$L__BB4_9:
	setp.ne.s32 	%p43, %r2, 3;
	setp.eq.s32 	%p44, %r2, 3;
	selp.f64 	%fd7, 0d3FF0000000000000, 0d0000000000000000, %p44;
	mov.b32 	%r75, -1;
	vote.sync.all.pred 	%p45, %p43, %r75;
	@%p45 bra 	$L__BB4_12;
	setp.ne.s32 	%p46, %r1, 0;
	// begin inline asm
	mov.b64 {%r77,%r78}, %fd7;
	// end inline asm
	shfl.sync.down.b32	%r80|%p47, %r78, 16, 31, -1;
	shfl.sync.down.b32	%r79|%p48, %r77, 16, 31, -1;
	// begin inline asm
	mov.b64 %fd58, {%r79,%r80};
	// end inline asm
	add.f64 	%fd59, %fd7, %fd58;
	// begin inline asm
	mov.b64 {%r81,%r82}, %fd59;
	// end inline asm
	shfl.sync.down.b32	%r84|%p49, %r82, 8, 31, -1;
	shfl.sync.down.b32	%r83|%p50, %r81, 8, 31, -1;
	// begin inline asm
	mov.b64 %fd60, {%r83,%r84};
	// end inline asm
	add.f64 	%fd61, %fd59, %fd60;
	// begin inline asm
	mov.b64 {%r85,%r86}, %fd61;
	// end inline asm
	shfl.sync.down.b32	%r88|%p51, %r86, 4, 31, -1;
	shfl.sync.down.b32	%r87|%p52, %r85, 4, 31, -1;
	// begin inline asm
	mov.b64 %fd62, {%r87,%r88};
	// end inline asm
	add.f64 	%fd63, %fd61, %fd62;
	// begin inline asm
	mov.b64 {%r89,%r90}, %fd63;
	// end inline asm
	shfl.sync.down.b32	%r92|%p53, %r90, 2, 31, -1;
	shfl.sync.down.b32	%r91|%p54, %r89, 2, 31, -1;
	// begin inline asm
	mov.b64 %fd64, {%r91,%r92};
	// end inline asm
	add.f64 	%fd65, %fd63, %fd64;
	// begin inline asm
	mov.b64 {%r93,%r94}, %fd65;
	// end inline asm
	shfl.sync.down.b32	%r96|%p55, %r94, 1, 31, -1;
	shfl.sync.down.b32	%r95|%p56, %r93, 1, 31, -1;
	// begin inline asm
	mov.b64 %fd66, {%r95,%r96};
	// end inline asm
	add.f64 	%fd8, %fd65, %fd66;
	@%p46 bra 	$L__BB4_12;
	atom.global.add.f64 	%fd67, [%rd1+24], %fd8;
$L__BB4_12:
	setp.ne.s32 	%p57, %r2, 4;
	setp.eq.s32 	%p58, %r2, 4;
	selp.f64 	%fd9, 0d3FF0000000000000, 0d0000000000000000, %p58;
	mov.b32 	%r97, -1;
	vote.sync.all.pred 	%p59, %p57, %r97;
	@%p59 bra 	$L__BB4_15;
	setp.ne.s32 	%p60, %r1, 0;
	// begin inline asm
	mov.b64 {%r99,%r100}, %fd9;
	// end inline asm
	shfl.sync.down.b32	%r102|%p61, %r100, 16, 31, -1;
	shfl.sync.down.b32	%r101|%p62, %r99, 16, 31, -1;
	// begin inline asm
	mov.b64 %fd69, {%r101,%r102};
	// end inline asm
	add.f64 	%fd70, %fd9, %fd69;
	// begin inline asm
	mov.b64 {%r103,%r104}, %fd70;
	// end inline asm
	shfl.sync.down.b32	%r106|%p63, %r104, 8, 31, -1;
	shfl.sync.down.b32	%r105|%p64, %r103, 8, 31, -1;
	// begin inline asm
	mov.b64 %fd71, {%r105,%r106};
	// end inline asm
	add.f64 	%fd72, %fd70, %fd71;
	// begin inline asm
	mov.b64 {%r107,%r108}, %fd72;
	// end inline asm
	shfl.sync.down.b32	%r110|%p65, %r108, 4, 31, -1;
	shfl.sync.down.b32	%r109|%p66, %r107, 4, 31, -1;
	// begin inline asm
	mov.b64 %fd73, {%r109,%r110};
	// end inline asm
	add.f64 	%fd74, %fd72, %fd73;
	// begin inline asm
	mov.b64 {%r111,%r112}, %fd74;
	// end inline asm
	shfl.sync.down.b32	%r114|%p67, %r112, 2, 31, -1;
	shfl.sync.down.b32	%r113|%p68, %r111, 2, 31, -1;
	// begin inline asm
	mov.b64 %fd75, {%r113,%r114};
	// end inline asm
	add.f64 	%fd76, %fd74, %fd75;
	// begin inline asm
	mov.b64 {%r115,%r116}, %fd76;
	// end inline asm
	shfl.sync.down.b32	%r118|%p69, %r116, 1, 31, -1;
	shfl.sync.down.b32	%r117|%p70, %r115, 1, 31, -1;
	// begin inline asm
	mov.b64 %fd77, {%r117,%r118};
	// end inline asm
	add.f64 	%fd10, %fd76, %fd77;
	@%p60 bra 	$L__BB4_15;
	atom.global.add.f64 	%fd78, [%rd1+32], %fd10;
$L__BB4_15:
	setp.ne.s32 	%p71, %r2, 5;
	setp.eq.s32 	%p72, %r2, 5;
	selp.f64 	%fd11, 0d3FF0000000000000, 0d0000000000000000, %p72;
	mov.b32 	%r119, -1;
	vote.sync.all.pred 	%p73, %p71, %r119;
	@%p73 bra 	$L__BB4_18;
	setp.ne.s32 	%p74, %r1, 0;
	// begin inline asm
	mov.b64 {%r121,%r122}, %fd11;
	// end inline asm
	shfl.sync.down.b32	%r124|%p75, %r122, 16, 31, -1;
	shfl.sync.down.b32	%r123|%p76, %r121, 16, 31, -1;
	// begin inline asm
	mov.b64 %fd80, {%r123,%r124};
	// end inline asm
	add.f64 	%fd81, %fd11, %fd80;
	// begin inline asm
	mov.b64 {%r125,%r126}, %fd81;
	// end inline asm
	shfl.sync.down.b32	%r128|%p77, %r126, 8, 31, -1;
	shfl.sync.down.b32	%r127|%p78, %r125, 8, 31, -1;
	// begin inline asm
	mov.b64 %fd82, {%r127,%r128};
	// end inline asm
	add.f64 	%fd83, %fd81, %fd82;
	// begin inline asm
	mov.b64 {%r129,%r130}, %fd83;
	// end inline asm
	shfl.sync.down.b32	%r132|%p79, %r130, 4, 31, -1;
	shfl.sync.down.b32	%r131|%p80, %r129, 4, 31, -1;
	// begin inline asm
	mov.b64 %fd84, {%r131,%r132};
	// end inline asm
	add.f64 	%fd85, %fd83, %fd84;
	// begin inline asm
	mov.b64 {%r133,%r134}, %fd85;
	// end inline asm
	shfl.sync.down.b32	%r136|%p81, %r134, 2, 31, -1;
	shfl.sync.down.b32	%r135|%p82, %r133, 2, 31, -1;
	// begin inline asm
	mov.b64 %fd86, {%r135,%r136};
	// end inline asm
	add.f64 	%fd87, %fd85, %fd86;
	// begin inline asm
	mov.b64 {%r137,%r138}, %fd87;
	// end inline asm
	shfl.sync.down.b32	%r140|%p83, %r138, 1, 31, -1;
	shfl.sync.down.b32	%r139|%p84, %r137, 1, 31, -1;
	// begin inline asm
	mov.b64 %fd88, {%r139,%r140};
	// end inline asm
	add.f64 	%fd12, %fd87, %fd88;
	@%p74 bra 	$L__BB4_18;
	atom.global.add.f64 	%fd89, [%rd1+40], %fd12;
$L__BB4_18:
	setp.ne.s32 	%p85, %r2, 6;
	setp.eq.s32 	%p86, %r2, 6;
	selp.f64 	%fd13, 0d3FF0000000000000, 0d0000000000000000, %p86;
	mov.b32 	%r141, -1;
	vote.sync.all.pred 	%p87, %p85, %r141;
	@%p87 bra 	$L__BB4_21;
	setp.ne.s32 	%p88, %r1, 0;
	// begin inline asm
	mov.b64 {%r143,%r144}, %fd13;
	// end inline asm
	shfl.sync.down.b32	%r146|%p89, %r144, 16, 31, -1;
	shfl.sync.down.b32	%r145|%p90, %r143, 16, 31, -1;
	// begin inline asm
	mov.b64 %fd91, {%r145,%r146};
	// end inline asm
	add.f64 	%fd92, %fd13, %fd91;
	// begin inline asm
	mov.b64 {%r147,%r148}, %fd92;
	// end inline asm
	shfl.sync.down.b32	%r150|%p91, %r148, 8, 31, -1;
	shfl.sync.down.b32	%r149|%p92, %r147, 8, 31, -1;
	// begin inline asm
	mov.b64 %fd93, {%r149,%r150};
	// end inline asm
	add.f64 	%fd94, %fd92, %fd93;
	// begin inline asm
	mov.b64 {%r151,%r152}, %fd94;
	// end inline asm
	shfl.sync.down.b32	%r154|%p93, %r152, 4, 31, -1;
	shfl.sync.down.b32	%r153|%p94, %r151, 4, 31, -1;
	// begin inline asm
	mov.b64 %fd95, {%r153,%r154};
	// end inline asm
	add.f64 	%fd96, %fd94, %fd95;
	// begin inline asm
	mov.b64 {%r155,%r156}, %fd96;
	// end inline asm
	shfl.sync.down.b32	%r158|%p95, %r156, 2, 31, -1;
	shfl.sync.down.b32	%r157|%p96, %r155, 2, 31, -1;
	// begin inline asm
	mov.b64 %fd97, {%r157,%r158};
	// end inline asm
	add.f64 	%fd98, %fd96, %fd97;
	// begin inline asm
	mov.b64 {%r159,%r160}, %fd98;
	// end inline asm
	shfl.sync.down.b32	%r162|%p97, %r160, 1, 31, -1;
	shfl.sync.down.b32	%r161|%p98, %r159, 1, 31, -1;
	// begin inline asm
	mov.b64 %fd99, {%r161,%r162};
	// end inline asm
	add.f64 	%fd14, %fd98, %fd99;
	@%p88 bra 	$L__BB4_21;
	atom.global.add.f64 	%fd100, [%rd1+48], %fd14;
$L__BB4_21:
	setp.ne.s32 	%p99, %r2, 7;
	setp.eq.s32 	%p100, %r2, 7;
	selp.f64 	%fd15, 0d3FF0000000000000, 0d0000000000000000, %p100;
	mov.b32 	%r163, -1;
	vote.sync.all.pred 	%p101, %p99, %r163;
	@%p101 bra 	$L__BB4_24;
	setp.ne.s32 	%p102, %r1, 0;
	// begin inline asm
	mov.b64 {%r165,%r166}, %fd15;
	// end inline asm
	shfl.sync.down.b32	%r168|%p103, %r166, 16, 31, -1;
	shfl.sync.down.b32	%r167|%p104, %r165, 16, 31, -1;
	// begin inline asm
	mov.b64 %fd102, {%r167,%r168};
	// end inline asm
	add.f64 	%fd103, %fd15, %fd102;
	// begin inline asm
	mov.b64 {%r169,%r170}, %fd103;
	// end inline asm
	shfl.sync.down.b32	%r172|%p105, %r170, 8, 31, -1;
	shfl.sync.down.b32	%r171|%p106, %r169, 8, 31, -1;
	// begin inline asm
	mov.b64 %fd104, {%r171,%r172};
	// end inline asm
	add.f64 	%fd105, %fd103, %fd104;
	// begin inline asm
	mov.b64 {%r173,%r174}, %fd105;
	// end inline asm
	shfl.sync.down.b32	%r176|%p107, %r174, 4, 31, -1;
	shfl.sync.down.b32	%r175|%p108, %r173, 4, 31, -1;
	// begin inline asm
	mov.b64 %fd106, {%r175,%r176};
	// end inline asm
	add.f64 	%fd107, %fd105, %fd106;
	// begin inline asm
	mov.b64 {%r177,%r178}, %fd107;
	// end inline asm
	shfl.sync.down.b32	%r180|%p109, %r178, 2, 31, -1;
	shfl.sync.down.b32	%r179|%p110, %r177, 2, 31, -1;
	// begin inline asm
	mov.b64 %fd108, {%r179,%r180};
	// end inline asm
	add.f64 	%fd109, %fd107, %fd108;
	// begin inline asm
	mov.b64 {%r181,%r182}, %fd109;
	// end inline asm
	shfl.sync.down.b32	%r184|%p111, %r182, 1, 31, -1;
	shfl.sync.down.b32	%r183|%p112, %r181, 1, 31, -1;
	// begin inline asm
	mov.b64 %fd110, {%r183,%r184};
	// end inline asm
	add.f64 	%fd16, %fd109, %fd110;
	@%p102 bra 	$L__BB4_24;
	atom.global.add.f64 	%fd111, [%rd1+56], %fd16;
$L__BB4_24:
	setp.ne.s32 	%p113, %r2, 8;
	setp.eq.s32 	%p114, %r2, 8;
	selp.f64 	%fd17, 0d3FF0000000000000, 0d0000000000000000, %p114;
	mov.b32 	%r185, -1;
	vote.sync.all.pred 	%p115, %p113, %r185;
	@%p115 bra 	$L__BB4_27;
	setp.ne.s32 	%p116, %r1, 0;
	// begin inline asm
	mov.b64 {%r187,%r188}, %fd17;
	// end inline asm
	shfl.sync.down.b32	%r190|%p117, %r188, 16, 31, -1;
	shfl.sync.down.b32	%r189|%p118, %r187, 16, 31, -1;
	// begin inline asm
	mov.b64 %fd113, {%r189,%r190};
	// end inline asm
	add.f64 	%fd114, %fd17, %fd113;
	// begin inline asm
	mov.b64 {%r191,%r192}, %fd114;
	// end inline asm
	shfl.sync.down.b32	%r194|%p119, %r192, 8, 31, -1;
	shfl.sync.down.b32	%r193|%p120, %r191, 8, 31, -1;
	// begin inline asm
	mov.b64 %fd115, {%r193,%r194};
	// end inline asm
	add.f64 	%fd116, %fd114, %fd115;
	// begin inline asm
	mov.b64 {%r195,%r196}, %fd116;
	// end inline asm
	shfl.sync.down.b32	%r198|%p121, %r196, 4, 31, -1;
	shfl.sync.down.b32	%r197|%p122, %r195, 4, 31, -1;
	// begin inline asm
	mov.b64 %fd117, {%r197,%r198};
	// end inline asm
	add.f64 	%fd118, %fd116, %fd117;
	// begin inline asm
	mov.b64 {%r199,%r200}, %fd118;
	// end inline asm
	shfl.sync.down.b32	%r202|%p123, %r200, 2, 31, -1;
	shfl.sync.down.b32	%r201|%p124, %r199, 2, 31, -1;
	// begin inline asm
	mov.b64 %fd119, {%r201,%r202};
	// end inline asm
	add.f64 	%fd120, %fd118, %fd119;
	// begin inline asm
	mov.b64 {%r203,%r204}, %fd120;
	// end inline asm
	shfl.sync.down.b32	%r206|%p125, %r204, 1, 31, -1;
	shfl.sync.down.b32	%r205|%p126, %r203, 1, 31, -1;
	// begin inline asm
	mov.b64 %fd121, {%r205,%r206};
	// end inline asm
	add.f64 	%fd18, %fd120, %fd121;
	@%p116 bra 	$L__BB4_27;
	atom.global.add.f64 	%fd122, [%rd1+64], %fd18;
$L__BB4_27:
	setp.ne.s32 	%p127, %r2, 9;
	setp.eq.s32 	%p128, %r2, 9;
	selp.f64 	%fd19, 0d3FF0000000000000, 0d0000000000000000, %p128;
	mov.b32 	%r207, -1;
	vote.sync.all.pred 	%p129, %p127, %r207;
	@%p129 bra 	$L__BB4_30;
	setp.ne.s32 	%p130, %r1, 0;
	// begin inline asm
	mov.b64 {%r209,%r210}, %fd19;
	// end inline asm
	shfl.sync.down.b32	%r212|%p131, %r210, 16, 31, -1;
	shfl.sync.down.b32	%r211|%p132, %r209, 16, 31, -1;
	// begin inline asm
	mov.b64 %fd124, {%r211,%r212};
	// end inline asm
	add.f64 	%fd125, %fd19, %fd124;
	// begin inline asm
	mov.b64 {%r213,%r214}, %fd125;
	// end inline asm
	shfl.sync.down.b32	%r216|%p133, %r214, 8, 31, -1;
	shfl.sync.down.b32	%r215|%p134, %r213, 8, 31, -1;
	// begin inline asm
	mov.b64 %fd126, {%r215,%r216};
	// end inline asm
	add.f64 	%fd127, %fd125, %fd126;
	// begin inline asm
	mov.b64 {%r217,%r218}, %fd127;
	// end inline asm
	shfl.sync.down.b32	%r220|%p135, %r218, 4, 31, -1;
	shfl.sync.down.b32	%r219|%p136, %r217, 4, 31, -1;
	// begin inline asm
	mov.b64 %fd128, {%r219,%r220};
	// end inline asm
	add.f64 	%fd129, %fd127, %fd128;
	// begin inline asm
	mov.b64 {%r221,%r222}, %fd129;
	// end inline asm
	shfl.sync.down.b32	%r224|%p137, %r222, 2, 31, -1;
	shfl.sync.down.b32	%r223|%p138, %r221, 2, 31, -1;
	// begin inline asm
	mov.b64 %fd130, {%r223,%r224};
	// end inline asm
	add.f64 	%fd131, %fd129, %fd130;
	// begin inline asm
	mov.b64 {%r225,%r226}, %fd131;
	// end inline asm
	shfl.sync.down.b32	%r228|%p139, %r226, 1, 31, -1;
	shfl.sync.down.b32	%r227|%p140, %r225, 1, 31, -1;
	// begin inline asm
	mov.b64 %fd132, {%r227,%r228};
	// end inline asm
	add.f64 	%fd20, %fd131, %fd132;
	@%p130 bra 	$L__BB4_30;
	atom.global.add.f64 	%fd133, [%rd1+72], %fd20;
$L__BB4_30:
	ret;

}
	// .globl	_Z7ForCallI16warp_xor_any_sumEvPdiS1_
.visible .entry _Z7ForCallI16warp_xor_any_sumEvPdiS1_(
	.param .u64 .ptr .align 1 _Z7ForCallI16warp_xor_any_sumEvPdiS1__param_0,
	.param .u32 _Z7ForCallI16warp_xor_any_sumEvPdiS1__param_1,
	.param .u64 .ptr .align 1 _Z7ForCallI16warp_xor_any_sumEvPdiS1__param_2
)
{
	.reg .pred 	%p<141>;
	.reg .b32 	%r<229>;
	.reg .b64 	%rd<7>;
	.reg .b64 	%fd<134>;

	ld.param.u64 	%rd2, [_Z7ForCallI16warp_xor_any_sumEvPdiS1__param_0];
	ld.param.u64 	%rd3, [_Z7ForCallI16warp_xor_any_sumEvPdiS1__param_2];
	cvta.to.global.u64 	%rd1, %rd3;
	cvta.to.global.u64 	%rd4, %rd2;
	mov.u32 	%r1, %tid.x;
	mov.u32 	%r3, %ntid.x;
	mov.u32 	%r4, %tid.y;
	mov.u32 	%r5, %ntid.y;
	mov.u32 	%r6, %ctaid.x;
	mad.lo.s32 	%r7, %r5, %r6, %r4;
	mad.lo.s32 	%r8, %r7, %r3, %r1;
	mul.wide.s32 	%rd5, %r8, 8;
	add.s64 	%rd6, %rd4, %rd5;
	ld.global.f64 	%fd21, [%rd6];
	mul.f64 	%fd22, %fd21, 0d4024000000000000;
	cvt.rmi.f64.f64 	%fd23, %fd22;
	cvt.rzi.s32.f64 	%r2, %fd23;
	setp.ne.s32 	%p1, %r2, 0;
	setp.eq.s32 	%p2, %r2, 0;
	selp.f64 	%fd1, 0d3FF0000000000000, 0d0000000000000000, %p2;
	mov.b32 	%r9, -1;
	vote.sync.all.pred 	%p3, %p1, %r9;
	@%p3 bra 	$L__BB5_3;
	setp.ne.s32 	%p4, %r1, 0;
	// begin inline asm
	mov.b64 {%r11,%r12}, %fd1;
	// end inline asm
	shfl.sync.bfly.b32	%r14|%p5, %r12, 16, 31, -1;
	shfl.sync.bfly.b32	%r13|%p6, %r11, 16, 31, -1;
	// begin inline asm
	mov.b64 %fd25, {%r13,%r14};
	// end inline asm
	add.f64 	%fd26, %fd1, %fd25;
	// begin inline asm
	mov.b64 {%r15,%r16}, %fd26;
	// end inline asm
	shfl.sync.bfly.b32	%r18|%p7, %r16, 8, 31, -1;
	shfl.sync.bfly.b32	%r17|%p8, %r15, 8, 31, -1;
	// begin inline asm
	mov.b64 %fd27, {%r17,%r18};
	// end inline asm
	add.f64 	%fd28, %fd26, %fd27;
	// begin inline asm
	mov.b64 {%r19,%r20}, %fd28;
	// end inline asm
	shfl.sync.bfly.b32	%r22|%p9, %r20, 4, 31, -1;
	shfl.sync.bfly.b32	%r21|%p10, %r19, 4, 31, -1;
	// begin inline asm
	mov.b64 %fd29, {%r21,%r22};
	// end inline asm
	add.f64 	%fd30, %fd28, %fd29;
	// begin inline asm
	mov.b64 {%r23,%r24}, %fd30;
	// end inline asm
	shfl.sync.bfly.b32	%r26|%p11, %r24, 2, 31, -1;
	shfl.sync.bfly.b32	%r25|%p12, %r23, 2, 31, -1;
	// begin inline asm
	mov.b64 %fd31, {%r25,%r26};
	// end inline asm
	add.f64 	%fd32, %fd30, %fd31;
	// begin inline asm
	mov.b64 {%r27,%r28}, %fd32;
	// end inline asm
	shfl.sync.bfly.b32	%r30|%p13, %r28, 1, 31, -1;
	shfl.sync.bfly.b32	%r29|%p14, %r27, 1, 31, -1;
	// begin inline asm
	mov.b64 %fd33, {%r29,%r30};
	// end inline asm
	add.f64 	%fd2, %fd32, %fd33;
	@%p4 bra 	$L__BB5_3;
	atom.global.add.f64 	%fd34, [%rd1], %fd2;
$L__BB5_3:
	setp.ne.s32 	%p15, %r2, 1;
	setp.eq.s32 	%p16, %r2, 1;
	selp.f64 	%fd3, 0d3FF0000000000000, 0d0000000000000000, %p16;
	mov.b32 	%r31, -1;
	vote.sync.all.pred 	%p17, %p15, %r31;
	@%p17 bra 	$L__BB5_6;
	setp.ne.s32 	%p18, %r1, 0;
	// begin inline asm
	mov.b64 {%r33,%r34}, %fd3;
	// end inline asm
	shfl.sync.bfly.b32	%r36|%p19, %r34, 16, 31, -1;
	shfl.sync.bfly.b32	%r35|%p20, %r33, 16, 31, -1;
	// begin inline asm
	mov.b64 %fd36, {%r35,%r36};
	// end inline asm
	add.f64 	%fd37, %fd3, %fd36;
	// begin inline asm
	mov.b64 {%r37,%r38}, %fd37;
	// end inline asm
	shfl.sync.bfly.b32	%r40|%p21, %r38, 8, 31, -1;
	shfl.sync.bfly.b32	%r39|%p22, %r37, 8, 31, -1;
	// begin inline asm
	mov.b64 %fd38, {%r39,%r40};
	// end inline asm
	add.f64 	%fd39, %fd37, %fd38;
	// begin inline asm
	mov.b64 {%r41,%r42}, %fd39;
	// end inline asm
	shfl.sync.bfly.b32	%r44|%p23, %r42, 4, 31, -1;
	shfl.sync.bfly.b32	%r43|%p24, %r41, 4, 31, -1;
	// begin inline asm
	mov.b64 %fd40, {%r43,%r44};
	// end inline asm
	add.f64 	%fd41, %fd39, %fd40;
	// begin inline asm
	mov.b64 {%r45,%r46}, %fd41;
	// end inline asm
	shfl.sync.bfly.b32	%r48|%p25, %r46, 2, 31, -1;
	shfl.sync.bfly.b32	%r47|%p26, %r45, 2, 31, -1;
	// begin inline asm
	mov.b64 %fd42, {%r47,%r48};
	// end inline asm
	add.f64 	%fd43, %fd41, %fd42;
	// begin inline asm
	mov.b64 {%r49,%r50}, %fd43;
	// end inline asm
	shfl.sync.bfly.b32	%r52|%p27, %r50, 1, 31, -1;
	shfl.sync.bfly.b32	%r51|%p28, %r49, 1, 31, -1;
	// begin inline asm
	mov.b64 %fd44, {%r51,%r52};
	// end inline asm
	add.f64 	%fd4, %fd43, %fd44;
	@%p18 bra 	$L__BB5_6;
	atom.global.add.f64 	%fd45, [%rd1+8], %fd4;
$L__BB5_6:
	setp.ne.s32 	%p29, %r2, 2;
	setp.eq.s32 	%p30, %r2, 2;
	selp.f64 	%fd5, 0d3FF0000000000000, 0d0000000000000000, %p30;
	mov.b32 	%r53, -1;
	vote.sync.all.pred 	%p31, %p29, %r53;
	@%p31 bra 	$L__BB5_9;
	setp.ne.s32 	%p32, %r1, 0;
	// begin inline asm
	mov.b64 {%r55,%r56}, %fd5;
	// end inline asm
	shfl.sync.bfly.b32	%r58|%p33, %r56, 16, 31, -1;
	shfl.sync.bfly.b32	%r57|%p34, %r55, 16, 31, -1;
	// begin inline asm
	mov.b64 %fd47, {%r57,%r58};
	// end inline asm
	add.f64 	%fd48, %fd5, %fd47;
	// begin inline asm
	mov.b64 {%r59,%r60}, %fd48;
	// end inline asm
	shfl.sync.bfly.b32	%r62|%p35, %r60, 8, 31, -1;
	shfl.sync.bfly.b32	%r61|%p36, %r59, 8, 31, -1;
	// begin inline asm
	mov.b64 %fd49, {%r61,%r62};
	// end inline asm
	add.f64 	%fd50, %fd48, %fd49;
	// begin inline asm
	mov.b64 {%r63,%r64}, %fd50;
	// end inline asm
	shfl.sync.bfly.b32	%r66|%p37, %r64, 4, 31, -1;
	shfl.sync.bfly.b32	%r65|%p38, %r63, 4, 31, -1;
	// begin inline asm
	mov.b64 %fd51, {%r65,%r66};
	// end inline asm
	add.f64 	%fd52, %fd50, %fd51;
	// begin inline asm
	mov.b64 {%r67,%r68}, %fd52;
	// end inline asm
	shfl.sync.bfly.b32	%r70|%p39, %r68, 2, 31, -1;
	shfl.sync.bfly.b32	%r69|%p40, %r67, 2, 31, -1;
	// begin inline asm
	mov.b64 %fd53, {%r69,%r70};
	// end inline asm
	add.f64 	%fd54, %fd52, %fd53;
	// begin inline asm
	mov.b64 {%r71,%r72}, %fd54;
	// end inline asm
	shfl.sync.bfly.b32	%r74|%p41, %r72, 1, 31, -1;
	shfl.sync.bfly.b32	%r73|%p42, %r71, 1, 31, -1;
	// begin inline asm
	mov.b64 %fd55, {%r73,%r74};
	// end inline asm
	add.f64 	%fd6, %fd54, %fd55;
	@%p32 bra 	$L__BB5_9;
	atom.global.add.f64 	%fd56, [%rd1+16], %fd6;
$L__BB5_9:
	setp.ne.s32 	%p43, %r2, 3;
	setp.eq.s32 	%p44, %r2, 3;
	selp.f64 	%fd7, 0d3FF0000000000000, 0d0000000000000000, %p44;
	mov.b32 	%r75, -1;
	vote.sync.all.pred 	%p45, %p43, %r75;
	@%p45 bra 	$L__BB5_12;
	setp.ne.s32 	%p46, %r1, 0;
	// begin inline asm
	mov.b64 {%r77,%r78}, %fd7;
	// end inline asm
	shfl.sync.bfly.b32	%r80|%p47, %r78, 16, 31, -1;
	shfl.sync.bfly.b32	%r79|%p48, %r77, 16, 31, -1;
	// begin inline asm
	mov.b64 %fd58, {%r79,%r80};
	// end inline asm
	add.f64 	%fd59, %fd7, %fd58;
	// begin inline asm
	mov.b64 {%r81,%r82}, %fd59;
	// end inline asm
	shfl.sync.bfly.b32	%r84|%p49, %r82, 8, 31, -1;
	shfl.sync.bfly.b32	%r83|%p50, %r81, 8, 31, -1;
	// begin inline asm
	mov.b64 %fd60, {%r83,%r84};
	// end inline asm
	add.f64 	%fd61, %fd59, %fd60;
	// begin inline asm
	mov.b64 {%r85,%r86}, %fd61;
	// end inline asm
	shfl.sync.bfly.b32	%r88|%p51, %r86, 4, 31, -1;
	shfl.sync.bfly.b32	%r87|%p52, %r85, 4, 31, -1;
	// begin inline asm
	mov.b64 %fd62, {%r87,%r88};
	// end inline asm
	add.f64 	%fd63, %fd61, %fd62;
	// begin inline asm
	mov.b64 {%r89,%r90}, %fd63;
	// end inline asm
	shfl.sync.bfly.b32	%r92|%p53, %r90, 2, 31, -1;
	shfl.sync.bfly.b32	%r91|%p54, %r89, 2, 31, -1;
	// begin inline asm
	mov.b64 %fd64, {%r91,%r92};
	// end inline asm
	add.f64 	%fd65, %fd63, %fd64;
	// begin inline asm
	mov.b64 {%r93,%r94}, %fd65;
	// end inline asm
	shfl.sync.bfly.b32	%r96|%p55, %r94, 1, 31, -1;
	shfl.sync.bfly.b32	%r95|%p56, %r93, 1, 31, -1;
	// begin inline asm
	mov.b64 %fd66, {%r95,%r96};
	// end inline asm
	add.f64 	%fd8, %fd65, %fd66;
	@%p46 bra 	$L__BB5_12;
	atom.global.add.f64 	%fd67, [%rd1+24], %fd8;
$L__BB5_12:
	setp.ne.s32 	%p57, %r2, 4;
	setp.eq.s32 	%p58, %r2, 4;
	selp.f64 	%fd9, 0d3FF0000000000000, 0d0000000000000000, %p58;
	mov.b32 	%r97, -1;
	vote.sync.all.pred 	%p59, %p57, %r97;
	@%p59 bra 	$L__BB5_15;
	setp.ne.s32 	%p60, %r1, 0;
	// begin inline asm
	mov.b64 {%r99,%r100}, %fd9;
	// end inline asm
	shfl.sync.bfly.b32	%r102|%p61, %r100, 16, 31, -1;
	shfl.sync.bfly.b32	%r101|%p62, %r99, 16, 31, -1;
	// begin inline asm
	mov.b64 %fd69, {%r101,%r102};
	// end inline asm
	add.f64 	%fd70, %fd9, %fd69;
	// begin inline asm
	mov.b64 {%r103,%r104}, %fd70;
	// end inline asm
	shfl.sync.bfly.b32	%r106|%p63, %r104, 8, 31, -1;
	shfl.sync.bfly.b32	%r105|%p64, %r103, 8, 31, -1;
	// begin inline asm
	mov.b64 %fd71, {%r105,%r106};
	// end inline asm
	add.f64 	%fd72, %fd70, %fd71;
	// begin inline asm
	mov.b64 {%r107,%r108}, %fd72;
	// end inline asm
	shfl.sync.bfly.b32	%r110|%p65, %r108, 4, 31, -1;
	shfl.sync.bfly.b32	%r109|%p66, %r107, 4, 31, -1;
	// begin inline asm
	mov.b64 %fd73, {%r109,%r110};
	// end inline asm
	add.f64 	%fd74, %fd72, %fd73;
	// begin inline asm
	mov.b64 {%r111,%r112}, %fd74;
	// end inline asm
	shfl.sync.bfly.b32	%r114|%p67, %r112, 2, 31, -1;
	shfl.sync.bfly.b32	%r113|%p68, %r111, 2, 31, -1;
	// begin inline asm
	mov.b64 %fd75, {%r113,%r114};
	// end inline asm
	add.f64 	%fd76, %fd74, %fd75;
	// begin inline asm
	mov.b64 {%r115,%r116}, %fd76;
	// end inline asm
	shfl.sync.bfly.b32	%r118|%p69, %r116, 1, 31, -1;
	shfl.sync.bfly.b32	%r117|%p70, %r115, 1, 31, -1;
	// begin inline asm
	mov.b64 %fd77, {%r117,%r118};
	// end inline asm
	add.f64 	%fd10, %fd76, %fd77;
	@%p60 bra 	$L__BB5_15;
	atom.global.add.f64 	%fd78, [%rd1+32], %fd10;
$L__BB5_15:
	setp.ne.s32 	%p71, %r2, 5;
	setp.eq.s32 	%p72, %r2, 5;
	selp.f64 	%fd11, 0d3FF0000000000000, 0d0000000000000000, %p72;
	mov.b32 	%r119, -1;
	vote.sync.all.pred 	%p73, %p71, %r119;
	@%p73 bra 	$L__BB5_18;
	setp.ne.s32 	%p74, %r1, 0;
	// begin inline asm
	mov.b64 {%r121,%r122}, %fd11;
	// end inline asm
	shfl.sync.bfly.b32	%r124|%p75, %r122, 16, 31, -1;
	shfl.sync.bfly.b32	%r123|%p76, %r121, 16, 31, -1;
	// begin inline asm
	mov.b64 %fd80, {%r123,%r124};
	// end inline asm
	add.f64 	%fd81, %fd11, %fd80;
	// begin inline asm
	mov.b64 {%r125,%r126}, %fd81;
	// end inline asm
	shfl.sync.bfly.b32	%r128|%p77, %r126, 8, 31, -1;
	shfl.sync.bfly.b32	%r127|%p78, %r125, 8, 31, -1;
	// begin inline asm
	mov.b64 %fd82, {%r127,%r128};
	// end inline asm
	add.f64 	%fd83, %fd81, %fd82;
	// begin inline asm
	mov.b64 {%r129,%r130}, %fd83;
	// end inline asm
	shfl.sync.bfly.b32	%r132|%p79, %r130, 4, 31, -1;
	shfl.sync.bfly.b32	%r131|%p80, %r129, 4, 31, -1;
	// begin inline asm
	mov.b64 %fd84, {%r131,%r132};
	// end inline asm
	add.f64 	%fd85, %fd83, %fd84;
	// begin inline asm
	mov.b64 {%r133,%r134}, %fd85;
	// end inline asm
	shfl.sync.bfly.b32	%r136|%p81, %r134, 2, 31, -1;
	shfl.sync.bfly.b32	%r135|%p82, %r133, 2, 31, -1;
	// begin inline asm
	mov.b64 %fd86, {%r135,%r136};
	// end inline asm
	add.f64 	%fd87, %fd85, %fd86;
	// begin inline asm
	mov.b64 {%r137,%r138}, %fd87;
	// end inline asm
	shfl.sync.bfly.b32	%r140|%p83, %r138, 1, 31, -1;
	shfl.sync.bfly.b32	%r139|%p84, %r137, 1, 31, -1;
	// begin inline asm
	mov.b64 %fd88, {%r139,%r140};
	// end inline asm
	add.f64 	%fd12, %fd87, %fd88;
	@%p74 bra 	$L__BB5_18;
	atom.global.add.f64 	%fd89, [%rd1+40], %fd12;
$L__BB5_18:
	setp.ne.s32 	%p85, %r2, 6;
	setp.eq.s32 	%p86, %r2, 6;
	selp.f64 	%fd13, 0d3FF0000000000000, 0d0000000000000000, %p86;
	mov.b32 	%r141, -1;
	vote.sync.all.pred 	%p87, %p85, %r141;
	@%p87 bra 	$L__BB5_21;
	setp.ne.s32 	%p88, %r1, 0;
	// begin inline asm
	mov.b64 {%r143,%r144}, %fd13;
	// end inline asm
	shfl.sync.bfly.b32	%r146|%p89, %r144, 16, 31, -1;
	shfl.sync.bfly.b32	%r145|%p90, %r143, 16, 31, -1;
	// begin inline asm
	mov.b64 %fd91, {%r145,%r146};
	// end inline asm
	add.f64 	%fd92, %fd13, %fd91;
	// begin inline asm
	mov.b64 {%r147,%r148}, %fd92;
	// end inline asm
	shfl.sync.bfly.b32	%r150|%p91, %r148, 8, 31, -1;
	shfl.sync.bfly.b32	%r149|%p92, %r147, 8, 31, -1;
	// begin inline asm
	mov.b64 %fd93, {%r149,%r150};
	// end inline asm
	add.f64 	%fd94, %fd92, %fd93;
	// begin inline asm
	mov.b64 {%r151,%r152}, %fd94;
	// end inline asm
	shfl.sync.bfly.b32	%r154|%p93, %r152, 4, 31, -1;
	shfl.sync.bfly.b32	%r153|%p94, %r151, 4, 31, -1;
	// begin inline asm
	mov.b64 %fd95, {%r153,%r154};
	// end inline asm
	add.f64 	%fd96, %fd94, %fd95;
	// begin inline asm
	mov.b64 {%r155,%r156}, %fd96;
	// end inline asm
	shfl.sync.bfly.b32	%r158|%p95, %r156, 2, 31, -1;
	shfl.sync.bfly.b32	%r157|%p96, %r155, 2, 31, -1;
	// begin inline asm
	mov.b64 %fd97, {%r157,%r158};
	// end inline asm
	add.f64 	%fd98, %fd96, %fd97;
	// begin inline asm
	mov.b64 {%r159,%r160}, %fd98;
	// end inline asm
	shfl.sync.bfly.b32	%r162|%p97, %r160, 1, 31, -1;
	shfl.sync.bfly.b32	%r161|%p98, %r159, 1, 31, -1;
	// begin inline asm
	mov.b64 %fd99, {%r161,%r162};
	// end inline asm
	add.f64 	%fd14, %fd98, %fd99;
	@%p88 bra 	$L__BB5_21;
	atom.global.add.f64 	%fd100, [%rd1+48], %fd14;
$L__BB5_21:
	setp.ne.s32 	%p99, %r2, 7;
	setp.eq.s32 	%p100, %r2, 7;
	selp.f64 	%fd15, 0d3FF0000000000000, 0d0000000000000000, %p100;
	mov.b32 	%r163, -1;
	vote.sync.all.pred 	%p101, %p99, %r163;
	@%p101 bra 	$L__BB5_24;
	setp.ne.s32 	%p102, %r1, 0;
	// begin inline asm
	mov.b64 {%r165,%r166}, %fd15;
	// end inline asm
	shfl.sync.bfly.b32	%r168|%p103, %r166, 16, 31, -1;
	shfl.sync.bfly.b32	%r167|%p104, %r165, 16, 31, -1;
	// begin inline asm
	mov.b64 %fd102, {%r167,%r168};
	// end inline asm
	add.f64 	%fd103, %fd15, %fd102;
	// begin inline asm
	mov.b64 {%r169,%r170}, %fd103;
	// end inline asm
	shfl.sync.bfly.b32	%r172|%p105, %r170, 8, 31, -1;
	shfl.sync.bfly.b32	%r171|%p106, %r169, 8, 31, -1;
	// begin inline asm
	mov.b64 %fd104, {%r171,%r172};
	// end inline asm
	add.f64 	%fd105, %fd103, %fd104;
	// begin inline asm
	mov.b64 {%r173,%r174}, %fd105;
	// end inline asm
	shfl.sync.bfly.b32	%r176|%p107, %r174, 4, 31, -1;
	shfl.sync.bfly.b32	%r175|%p108, %r173, 4, 31, -1;
	// begin inline asm
	mov.b64 %fd106, {%r175,%r176};
	// end inline asm
	add.f64 	%fd107, %fd105, %fd106;
	// begin inline asm
	mov.b64 {%r177,%r178}, %fd107;
	// end inline asm
	shfl.sync.bfly.b32	%r180|%p109, %r178, 2, 31, -1;
	shfl.sync.bfly.b32	%r179|%p110, %r177, 2, 31, -1;
	// begin inline asm
	mov.b64 %fd108, {%r179,%r180};
	// end inline asm
	add.f64 	%fd109, %fd107, %fd108;
	// begin inline asm
	mov.b64 {%r181,%r182}, %fd109;
	// end inline asm
	shfl.sync.bfly.b32	%r184|%p111, %r182, 1, 31, -1;
	shfl.sync.bfly.b32	%r183|%p112, %r181, 1, 31, -1;
	// begin inline asm
	mov.b64 %fd110, {%r183,%r184};
	// end inline asm
	add.f64 	%fd16, %fd109, %fd110;
	@%p102 bra 	$L__BB5_24;
	atom.global.add.f64 	%fd111, [%rd1+56], %fd16;
$L__BB5_24:
	setp.ne.s32 	%p113, %r2, 8;
	setp.eq.s32 	%p114, %r2, 8;
	selp.f64 	%fd17, 0d3FF0000000000000, 0d0000000000000000, %p114;
	mov.b32 	%r185, -1;
	vote.sync.all.pred 	%p115, %p113, %r185;
	@%p115 bra 	$L__BB5_27;
	setp.ne.s32 	%p116, %r1, 0;
	// begin inline asm
	mov.b64 {%r187,%r188}, %fd17;
	// end inline asm
	shfl.sync.bfly.b32	%r190|%p117, %r188, 16, 31, -1;
	shfl.sync.bfly.b32	%r189|%p118, %r187, 16, 31, -1;
	// begin inline asm
	mov.b64 %fd113, {%r189,%r190};
	// end inline asm
	add.f64 	%fd114, %fd17, %fd113;
	// begin inline asm
	mov.b64 {%r191,%r192}, %fd114;
	// end inline asm
	shfl.sync.bfly.b32	%r194|%p119, %r192, 8, 31, -1;
	shfl.sync.bfly.b32	%r193|%p120, %r191, 8, 31, -1;
	// begin inline asm
	mov.b64 %fd115, {%r193,%r194};
	// end inline asm
	add.f64 	%fd116, %fd114, %fd115;
	// begin inline asm
	mov.b64 {%r195,%r196}, %fd116;
	// end inline asm
	shfl.sync.bfly.b32	%r198|%p121, %r196, 4, 31, -1;
	shfl.sync.bfly.b32	%r197|%p122, %r195, 4, 31, -1;
	// begin inline asm
	mov.b64 %fd117, {%r197,%r198};
	// end inline asm
	add.f64 	%fd118, %fd116, %fd117;
	// begin inline asm
	mov.b64 {%r199,%r200}, %fd118;
	// end inline asm
	shfl.sync.bfly.b32	%r202|%p123, %r200, 2, 31, -1;
	shfl.sync.bfly.b32	%r201|%p124, %r199, 2, 31, -1;
	// begin inline asm
	mov.b64 %fd119, {%r201,%r202};
	// end inline asm
	add.f64 	%fd120, %fd118, %fd119;
	// begin inline asm
	mov.b64 {%r203,%r204}, %fd120;
	// end inline asm
	shfl.sync.bfly.b32	%r206|%p125, %r204, 1, 31, -1;
	shfl.sync.bfly.b32	%r205|%p126, %r203, 1, 31, -1;
	// begin inline asm
	mov.b64 %fd121, {%r205,%r206};
	// end inline asm
	add.f64 	%fd18, %fd120, %fd121;
	@%p116 bra 	$L__BB5_27;
	atom.global.add.f64 	%fd122, [%rd1+64], %fd18;
$L__BB5_27:
	setp.ne.s32 	%p127, %r2, 9;
	setp.eq.s32 	%p128, %r2, 9;
	selp.f64 	%fd19, 0d3FF0000000000000, 0d0000000000000000, %p128;
	mov.b32 	%r207, -1;
	vote.sync.all.pred 	%p129, %p127, %r207;
	@%p129 bra 	$L__BB5_30;
	setp.ne.s32 	%p130, %r1, 0;
	// begin inline asm
	mov.b64 {%r209,%r210}, %fd19;
	// end inline asm
	shfl.sync.bfly.b32	%r212|%p131, %r210, 16, 31, -1;
	shfl.sync.bfly.b32	%r211|%p132, %r209, 16, 31, -1;
	// begin inline asm
	mov.b64 %fd124, {%r211,%r212};
	// end inline asm
	add.f64 	%fd125, %fd19, %fd124;
	// begin inline asm
	mov.b64 {%r213,%r214}, %fd125;
	// end inline asm
	shfl.sync.bfly.b32	%r216|%p133, %r214, 8, 31, -1;
	shfl.sync.bfly.b32	%r215|%p134, %r213, 8, 31, -1;
	// begin inline asm
	mov.b64 %fd126, {%r215,%r216};
	// end inline asm
	add.f64 	%fd127, %fd125, %fd126;
	// begin inline asm
	mov.b64 {%r217,%r218}, %fd127;
	// end inline asm
	shfl.sync.bfly.b32	%r220|%p135, %r218, 4, 31, -1;
	shfl.sync.bfly.b32	%r219|%p136, %r217, 4, 31, -1;
	// begin inline asm
	mov.b64 %fd128, {%r219,%r220};
	// end inline asm
	add.f64 	%fd129, %fd127, %fd128;
	// begin inline asm
	mov.b64 {%r221,%r222}, %fd129;
	// end inline asm
	shfl.sync.bfly.b32	%r224|%p137, %r222, 2, 31, -1;
	shfl.sync.bfly.b32	%r223|%p138, %r221, 2, 31, -1;
	// begin inline asm
	mov.b64 %fd130, {%r223,%r224};
	// end inline asm
	add.f64 	%fd131, %fd129, %fd130;
	// begin inline asm
	mov.b64 {%r225,%r226}, %fd131;
	// end inline asm
	shfl.sync.bfly.b32	%r228|%p139, %r226, 1, 31, -1;
	shfl.sync.bfly.b32	%r227|%p140, %r225, 1, 31, -1;
	// begin inline asm
	mov.b64 %fd132, {%r227,%r228};
	// end inline asm
	add.f64 	%fd20, %fd131, %fd132;
	@%p130 bra 	$L__BB5_30;
	atom.global.add.f64 	%fd133, [%rd1+72], %fd20;
$L__BB5_30:
	ret;

}
	// .globl	_Z7ForCallI12cg_block_sumEvPdiS1_
.visible .entry _Z7ForCallI12cg_block_sumEvPdiS1_(
	.param .u64 .ptr .align 1 _Z7ForCallI12cg_block_sumEvPdiS1__param_0,
	.param .u32 _Z7ForCallI12cg_block_sumEvPdiS1__param_1,
	.param .u64 .ptr .align 1 _Z7ForCallI12cg_block_sumEvPdiS1__param_2
)
{
	.reg .pred 	%p<30>;
	.reg .b32 	%r<87>;
	.reg .b64 	%rd<9>;
	.reg .b64 	%fd<30>;

	ld.param.u64 	%rd2, [_Z7ForCallI12cg_block_sumEvPdiS1__param_0];
	ld.param.u64 	%rd3, [_Z7ForCallI12cg_block_sumEvPdiS1__param_2];
	cvta.to.global.u64 	%rd1, %rd3;
	cvta.to.global.u64 	%rd4, %rd2;
	mov.u32 	%r29, %tid.x;
	mov.u32 	%r30, %ntid.x;
	mov.u32 	%r31, %tid.y;
	mov.u32 	%r32, %ntid.y;
	mov.u32 	%r33, %ctaid.x;
	mad.lo.s32 	%r34, %r32, %r33, %r31;
	mad.lo.s32 	%r35, %r34, %r30, %r29;
	mul.wide.s32 	%rd5, %r35, 8;
	add.s64 	%rd6, %rd4, %rd5;
	ld.global.f64 	%fd8, [%rd6];
	mul.f64 	%fd9, %fd8, 0d4024000000000000;
	cvt.rmi.f64.f64 	%fd10, %fd9;
	cvt.rzi.s32.f64 	%r1, %fd10;
	mov.b32 	%r77, 0;
$L__BB6_1:
	setp.eq.s32 	%p1, %r1, %r77;
	selp.f64 	%fd28, 0d3FF0000000000000, 0d0000000000000000, %p1;
	// begin inline asm
	activemask.b32 %r36;
	// end inline asm
	popc.b32 	%r4, %r36;
	setp.ne.s32 	%p2, %r36, -1;
	@%p2 bra 	$L__BB6_3;
	// begin inline asm
	mov.b64 {%r55,%r56}, %fd28;
	// end inline asm
	shfl.sync.bfly.b32	%r58|%p18, %r56, 16, 31, -1;
	shfl.sync.bfly.b32	%r57|%p19, %r55, 16, 31, -1;
	// begin inline asm
	mov.b64 %fd17, {%r57,%r58};
	// end inline asm
	add.f64 	%fd18, %fd28, %fd17;
	// begin inline asm
	mov.b64 {%r59,%r60}, %fd18;
	// end inline asm
	shfl.sync.bfly.b32	%r62|%p20, %r60, 8, 31, -1;
	shfl.sync.bfly.b32	%r61|%p21, %r59, 8, 31, -1;
	// begin inline asm
	mov.b64 %fd19, {%r61,%r62};
	// end inline asm
	add.f64 	%fd20, %fd18, %fd19;
	// begin inline asm
	mov.b64 {%r63,%r64}, %fd20;
	// end inline asm
	shfl.sync.bfly.b32	%r66|%p22, %r64, 4, 31, -1;
	shfl.sync.bfly.b32	%r65|%p23, %r63, 4, 31, -1;
	// begin inline asm
	mov.b64 %fd21, {%r65,%r66};
	// end inline asm
	add.f64 	%fd22, %fd20, %fd21;
	// begin inline asm
	mov.b64 {%r67,%r68}, %fd22;
	// end inline asm
	shfl.sync.bfly.b32	%r70|%p24, %r68, 2, 31, -1;
	shfl.sync.bfly.b32	%r69|%p25, %r67, 2, 31, -1;
	// begin inline asm
	mov.b64 %fd23, {%r69,%r70};
	// end inline asm
	add.f64 	%fd24, %fd22, %fd23;
	// begin inline asm
	mov.b64 {%r71,%r72}, %fd24;
	// end inline asm
	shfl.sync.bfly.b32	%r74|%p26, %r72, 1, 31, -1;
	shfl.sync.bfly.b32	%r73|%p27, %r71, 1, 31, -1;
	// begin inline asm
	mov.b64 %fd25, {%r73,%r74};
	// end inline asm
	add.f64 	%fd29, %fd24, %fd25;
	bra.uni 	$L__BB6_13;
$L__BB6_3:
	// begin inline asm
	mov.u32 %r37, %lanemask_lt;
	// end inline asm
	and.b32  	%r5, %r37, %r36;
	// begin inline asm
	mov.u32 %r82, %laneid;
	// end inline asm
	popc.b32 	%r7, %r5;
	setp.lt.u32 	%p3, %r4, 2;
	@%p3 bra 	$L__BB6_12;
	brev.b32 	%r40, %r36;
	bfind.shiftamt.u32 	%r41, %r40;
	add.s32 	%r8, %r7, %r41;
	mov.b32 	%r86, 1;
	mov.u32 	%r79, %r86;
$L__BB6_5:
	setp.gt.u32 	%p4, %r79, %r7;
	@%p4 bra 	$L__BB6_11;
	sub.s32 	%r82, %r82, %r86;
	sub.s32 	%r81, %r8, %r79;
	setp.ge.u32 	%p5, %r81, %r82;
	mov.u32 	%r86, %r79;
	@%p5 bra 	$L__BB6_11;
$L__BB6_7:
	add.s32 	%r42, %r81, %r82;
	shr.u32 	%r16, %r42, 1;
	shr.u32 	%r17, %r5, %r16;
	popc.b32 	%r18, %r17;
	setp.ge.u32 	%p6, %r18, %r79;
	@%p6 bra 	$L__BB6_9;
	add.s32 	%r82, %r16, -1;
	bra.uni 	$L__BB6_10;
$L__BB6_9:
	setp.lt.u32 	%p7, %r79, %r18;
	and.b32  	%r43, %r17, 1;
	setp.eq.b32 	%p8, %r43, 1;
	not.pred 	%p9, %p8;
	or.pred  	%p10, %p7, %p9;
	selp.b32 	%r82, %r82, %r16, %p10;
	selp.u32 	%r44, 1, 0, %p10;
	add.s32 	%r81, %r16, %r44;
$L__BB6_10:
	setp.lt.u32 	%p11, %r81, %r82;
	mov.u32 	%r86, %r79;
	@%p11 bra 	$L__BB6_7;
$L__BB6_11:
	setp.gt.u32 	%p12, %r79, %r7;
	// begin inline asm
	mov.b64 {%r45,%r46}, %fd28;
	// end inline asm
	shfl.sync.idx.b32	%r48|%p13, %r46, %r82, 31, %r36;
	shfl.sync.idx.b32	%r47|%p14, %r45, %r82, 31, %r36;
	// begin inline asm
	mov.b64 %fd12, {%r47,%r48};
	// end inline asm
	add.f64 	%fd13, %fd28, %fd12;
	selp.f64 	%fd28, %fd28, %fd13, %p12;
	shl.b32 	%r79, %r79, 1;
	setp.lt.u32 	%p15, %r79, %r4;
	@%p15 bra 	$L__BB6_5;
$L__BB6_12:
	clz.b32 	%r53, %r36;
	sub.s32 	%r54, 31, %r53;
	// begin inline asm
	mov.b64 {%r49,%r50}, %fd28;
	// end inline asm
	shfl.sync.idx.b32	%r52|%p16, %r50, %r54, 31, %r36;
	shfl.sync.idx.b32	%r51|%p17, %r49, %r54, 31, %r36;
	// begin inline asm
	mov.b64 %fd29, {%r51,%r52};
	// end inline asm
$L__BB6_13:
	// begin inline asm
	mov.u32 %r75, %lanemask_lt;
	// end inline asm
	and.b32  	%r76, %r75, %r36;
	setp.ne.s32 	%p28, %r76, 0;
	@%p28 bra 	$L__BB6_15;
	mul.wide.u32 	%rd7, %r77, 8;
	add.s64 	%rd8, %rd1, %rd7;
	atom.global.add.f64 	%fd26, [%rd8], %fd29;
$L__BB6_15:
	add.s32 	%r77, %r77, 1;
	setp.ne.s32 	%p29, %r77, 10;
	@%p29 bra 	$L__BB6_1;
	ret;

}
	// .globl	_Z7ForCallI21cg_block_part_lab_sumEvPdiS1_
.visible .entry _Z7ForCallI21cg_block_part_lab_sumEvPdiS1_(
	.param .u64 .ptr .align 1 _Z7ForCallI21cg_block_part_lab_sumEvPdiS1__param_0,
	.param .u32 _Z7ForCallI21cg_block_part_lab_sumEvPdiS1__param_1,
	.param .u64 .ptr .align 1 _Z7ForCallI21cg_block_part_lab_sumEvPdiS1__param_2
)
{
	.reg .pred 	%p<32>;
	.reg .b32 	%r<88>;
	.reg .b64 	%rd<12>;
	.reg .b64 	%fd<30>;

	ld.param.u64 	%rd4, [_Z7ForCallI21cg_block_part_lab_sumEvPdiS1__param_0];
	ld.param.u64 	%rd3, [_Z7ForCallI21cg_block_part_lab_sumEvPdiS1__param_2];
	cvta.to.global.u64 	%rd1, %rd3;
	cvta.to.global.u64 	%rd5, %rd4;
	mov.u32 	%r30, %tid.x;
	mov.u32 	%r31, %ntid.x;
	mov.u32 	%r32, %tid.y;
	mov.u32 	%r33, %ntid.y;
	mov.u32 	%r34, %ctaid.x;
	mad.lo.s32 	%r35, %r33, %r34, %r32;
	mad.lo.s32 	%r36, %r35, %r31, %r30;
	mul.wide.s32 	%rd6, %r36, 8;
	add.s64 	%rd7, %rd5, %rd6;
	ld.global.f64 	%fd8, [%rd7];
	mul.f64 	%fd9, %fd8, 0d4024000000000000;
	cvt.rmi.f64.f64 	%fd10, %fd9;
	cvt.rzi.s32.f64 	%r1, %fd10;
	mov.b32 	%r78, 0;
$L__BB7_1:
	setp.eq.s32 	%p1, %r1, %r78;
	selp.f64 	%fd28, 0d3FF0000000000000, 0d0000000000000000, %p1;
	cvt.u64.u32 	%rd2, %r78;
	mul.wide.u32 	%rd8, %r78, 8;
	add.s64 	%rd9, %rd3, %rd8;
	// begin inline asm
	activemask.b32 %r37;
	// end inline asm
	match.any.sync.b64 	%r3, %rd9, %r37;
	// begin inline asm
	mov.u32 %r83, %laneid;
	// end inline asm
	popc.b32 	%r5, %r3;
	brev.b32 	%r39, %r3;
	bfind.shiftamt.u32 	%r6, %r39;
	setp.eq.s32 	%p2, %r6, %r83;
	vote.sync.ballot.b32 	%r40, %p2, %r37;
	setp.ne.s32 	%p4, %r3, -1;
	@%p4 bra 	$L__BB7_3;
	// begin inline asm
	mov.b64 {%r56,%r57}, %fd28;
	// end inline asm
	shfl.sync.bfly.b32	%r59|%p20, %r57, 16, 31, -1;
	shfl.sync.bfly.b32	%r58|%p21, %r56, 16, 31, -1;
	// begin inline asm
	mov.b64 %fd17, {%r58,%r59};
	// end inline asm
	add.f64 	%fd18, %fd28, %fd17;
	// begin inline asm
	mov.b64 {%r60,%r61}, %fd18;
	// end inline asm
	shfl.sync.bfly.b32	%r63|%p22, %r61, 8, 31, -1;
	shfl.sync.bfly.b32	%r62|%p23, %r60, 8, 31, -1;
	// begin inline asm
	mov.b64 %fd19, {%r62,%r63};
	// end inline asm
	add.f64 	%fd20, %fd18, %fd19;
	// begin inline asm
	mov.b64 {%r64,%r65}, %fd20;
	// end inline asm
	shfl.sync.bfly.b32	%r67|%p24, %r65, 4, 31, -1;
	shfl.sync.bfly.b32	%r66|%p25, %r64, 4, 31, -1;
	// begin inline asm
	mov.b64 %fd21, {%r66,%r67};
	// end inline asm
	add.f64 	%fd22, %fd20, %fd21;
	// begin inline asm
	mov.b64 {%r68,%r69}, %fd22;
	// end inline asm
	shfl.sync.bfly.b32	%r71|%p26, %r69, 2, 31, -1;
	shfl.sync.bfly.b32	%r70|%p27, %r68, 2, 31, -1;
	// begin inline asm
	mov.b64 %fd23, {%r70,%r71};
	// end inline asm
	add.f64 	%fd24, %fd22, %fd23;
	// begin inline asm
	mov.b64 {%r72,%r73}, %fd24;
	// end inline asm
	shfl.sync.bfly.b32	%r75|%p28, %r73, 1, 31, -1;
	shfl.sync.bfly.b32	%r74|%p29, %r72, 1, 31, -1;
	// begin inline asm
	mov.b64 %fd25, {%r74,%r75};
	// end inline asm
	add.f64 	%fd29, %fd24, %fd25;
	bra.uni 	$L__BB7_13;
$L__BB7_3:
	// begin inline asm
	mov.u32 %r41, %lanemask_lt;
	// end inline asm
	and.b32  	%r7, %r41, %r3;
	popc.b32 	%r8, %r7;
	setp.lt.u32 	%p5, %r5, 2;
	@%p5 bra 	$L__BB7_12;
	add.s32 	%r9, %r8, %r6;
	mov.b32 	%r87, 1;
	mov.u32 	%r80, %r87;
$L__BB7_5:
	setp.gt.u32 	%p6, %r80, %r8;
	@%p6 bra 	$L__BB7_11;
	sub.s32 	%r83, %r83, %r87;
	sub.s32 	%r82, %r9, %r80;
	setp.ge.u32 	%p7, %r82, %r83;
	mov.u32 	%r87, %r80;
	@%p7 bra 	$L__BB7_11;
$L__BB7_7:
	add.s32 	%r43, %r82, %r83;
	shr.u32 	%r17, %r43, 1;
	shr.u32 	%r18, %r7, %r17;
	popc.b32 	%r19, %r18;
	setp.ge.u32 	%p8, %r19, %r80;
	@%p8 bra 	$L__BB7_9;
	add.s32 	%r83, %r17, -1;
	bra.uni 	$L__BB7_10;
$L__BB7_9:
	setp.lt.u32 	%p9, %r80, %r19;
	and.b32  	%r44, %r18, 1;
	setp.eq.b32 	%p10, %r44, 1;
	not.pred 	%p11, %p10;
	or.pred  	%p12, %p9, %p11;
	selp.b32 	%r83, %r83, %r17, %p12;
	selp.u32 	%r45, 1, 0, %p12;
	add.s32 	%r82, %r17, %r45;
$L__BB7_10:
	setp.lt.u32 	%p13, %r82, %r83;
	mov.u32 	%r87, %r80;
	@%p13 bra 	$L__BB7_7;
$L__BB7_11:
	setp.gt.u32 	%p14, %r80, %r8;
	// begin inline asm
	mov.b64 {%r46,%r47}, %fd28;
	// end inline asm
	shfl.sync.idx.b32	%r49|%p15, %r47, %r83, 31, %r3;
	shfl.sync.idx.b32	%r48|%p16, %r46, %r83, 31, %r3;
	// begin inline asm
	mov.b64 %fd12, {%r48,%r49};
	// end inline asm
	add.f64 	%fd13, %fd28, %fd12;
	selp.f64 	%fd28, %fd28, %fd13, %p14;
	shl.b32 	%r80, %r80, 1;
	setp.lt.u32 	%p17, %r80, %r5;
	@%p17 bra 	$L__BB7_5;
$L__BB7_12:
	clz.b32 	%r54, %r3;
	sub.s32 	%r55, 31, %r54;
	// begin inline asm
	mov.b64 {%r50,%r51}, %fd28;
	// end inline asm
	shfl.sync.idx.b32	%r53|%p18, %r51, %r55, 31, %r3;
	shfl.sync.idx.b32	%r52|%p19, %r50, %r55, 31, %r3;
	// begin inline asm
	mov.b64 %fd29, {%r52,%r53};
	// end inline asm
$L__BB7_13:
	// begin inline asm
	mov.u32 %r76, %lanemask_lt;
	// end inline asm
	and.b32  	%r77, %r76, %r3;
	setp.ne.s32 	%p30, %r77, 0;
	@%p30 bra 	$L__BB7_15;
	shl.b64 	%rd10, %rd2, 3;
	add.s64 	%rd11, %rd1, %rd10;
	atom.global.add.f64 	%fd26, [%rd11], %fd29;
$L__BB7_15:
	add.s32 	%r78, %r78, 1;
	setp.ne.s32 	%p31, %r78, 10;
	@%p31 bra 	$L__BB7_1;
	ret;

}
	// .globl	_Z10DirectCallI21cg_block_part_lab_sumEvPdiS1_
.visible .entry _Z10DirectCallI21cg_block_part_lab_sumEvPdiS1_(
	.param .u64 .ptr .align 1 _Z10DirectCallI21cg_block_part_lab_sumEvPdiS1__param_0,
	.param .u32 _Z10DirectCallI21cg_block_part_lab_sumEvPdiS1__param_1,
	.param .u64 .ptr .align 1 _Z10DirectCallI21cg_block_part_lab_sumEvPdiS1__param_2
)
{
	.reg .pred 	%p<31>;
	.reg .b32 	%r<84>;
	.reg .b64 	%rd<10>;
	.reg .b64 	%fd<31>;

	ld.param.u64 	%rd3, [_Z10DirectCallI21cg_block_part_lab_sumEvPdiS1__param_0];
	ld.param.u64 	%rd2, [_Z10DirectCallI21cg_block_part_lab_sumEvPdiS1__param_2];
	cvta.to.global.u64 	%rd4, %rd3;
	mov.u32 	%r27, %tid.x;
	mov.u32 	%r28, %ntid.x;
	mov.u32 	%r29, %tid.y;
	mov.u32 	%r30, %ntid.y;
	mov.u32 	%r31, %ctaid.x;
	mad.lo.s32 	%r32, %r30, %r31, %r29;
	mad.lo.s32 	%r33, %r32, %r28, %r27;
	mul.wide.s32 	%rd5, %r33, 8;
	add.s64 	%rd6, %rd4, %rd5;
	ld.global.f64 	%fd7, [%rd6];
	mul.f64 	%fd8, %fd7, 0d4024000000000000;
	cvt.rmi.f64.f64 	%fd9, %fd8;
	cvt.rzi.s32.f64 	%r1, %fd9;
	setp.gt.u32 	%p1, %r1, 9;
	@%p1 bra 	$L__BB8_15;
	cvta.to.global.u64 	%rd7, %rd2;
	mul.wide.u32 	%rd8, %r1, 8;
	add.s64 	%rd1, %rd7, %rd8;
	add.s64 	%rd9, %rd2, %rd8;
	// begin inline asm
	activemask.b32 %r34;
	// end inline asm
	match.any.sync.b64 	%r2, %rd9, %r34;
	// begin inline asm
	mov.u32 %r79, %laneid;
	// end inline asm
	popc.b32 	%r4, %r2;
	brev.b32 	%r36, %r2;
	bfind.shiftamt.u32 	%r5, %r36;
	setp.eq.s32 	%p2, %r5, %r79;
	vote.sync.ballot.b32 	%r37, %p2, %r34;
	setp.ne.s32 	%p4, %r2, -1;
	@%p4 bra 	$L__BB8_3;
	mov.f64 	%fd17, 0d3FF0000000000000;
	// begin inline asm
	mov.b64 {%r53,%r54}, %fd17;
	// end inline asm
	shfl.sync.bfly.b32	%r56|%p20, %r54, 16, 31, -1;
	shfl.sync.bfly.b32	%r55|%p21, %r53, 16, 31, -1;
	// begin inline asm
	mov.b64 %fd18, {%r55,%r56};
	// end inline asm
	add.f64 	%fd19, %fd18, 0d3FF0000000000000;
	// begin inline asm
	mov.b64 {%r57,%r58}, %fd19;
	// end inline asm
	shfl.sync.bfly.b32	%r60|%p22, %r58, 8, 31, -1;
	shfl.sync.bfly.b32	%r59|%p23, %r57, 8, 31, -1;
	// begin inline asm
	mov.b64 %fd20, {%r59,%r60};
	// end inline asm
	add.f64 	%fd21, %fd19, %fd20;
	// begin inline asm
	mov.b64 {%r61,%r62}, %fd21;
	// end inline asm
	shfl.sync.bfly.b32	%r64|%p24, %r62, 4, 31, -1;
	shfl.sync.bfly.b32	%r63|%p25, %r61, 4, 31, -1;
	// begin inline asm
	mov.b64 %fd22, {%r63,%r64};
	// end inline asm
	add.f64 	%fd23, %fd21, %fd22;
	// begin inline asm
	mov.b64 {%r65,%r66}, %fd23;
	// end inline asm
	shfl.sync.bfly.b32	%r68|%p26, %r66, 2, 31, -1;
	shfl.sync.bfly.b32	%r67|%p27, %r65, 2, 31, -1;
	// begin inline asm
	mov.b64 %fd24, {%r67,%r68};
	// end inline asm
	add.f64 	%fd25, %fd23, %fd24;
	// begin inline asm
	mov.b64 {%r69,%r70}, %fd25;
	// end inline asm
	shfl.sync.bfly.b32	%r72|%p28, %r70, 1, 31, -1;
	shfl.sync.bfly.b32	%r71|%p29, %r69, 1, 31, -1;
	// begin inline asm
	mov.b64 %fd26, {%r71,%r72};
	// end inline asm
	add.f64 	%fd30, %fd25, %fd26;
	bra.uni 	$L__BB8_13;
$L__BB8_3:
	// begin inline asm
	mov.u32 %r38, %lanemask_lt;
	// end inline asm
	and.b32  	%r6, %r38, %r2;
	popc.b32 	%r7, %r6;
	setp.lt.u32 	%p5, %r4, 2;
	mov.f64 	%fd29, 0d3FF0000000000000;
	@%p5 bra 	$L__BB8_12;
	add.s32 	%r8, %r7, %r5;
	mov.f64 	%fd29, 0d3FF0000000000000;
	mov.b32 	%r83, 1;
	mov.u32 	%r76, %r83;
$L__BB8_5:
	setp.gt.u32 	%p6, %r76, %r7;
	@%p6 bra 	$L__BB8_11;
	sub.s32 	%r79, %r79, %r83;
	sub.s32 	%r78, %r8, %r76;
	setp.ge.u32 	%p7, %r78, %r79;
	mov.u32 	%r83, %r76;
	@%p7 bra 	$L__BB8_11;
$L__BB8_7:
	add.s32 	%r40, %r78, %r79;
	shr.u32 	%r16, %r40, 1;
	shr.u32 	%r17, %r6, %r16;
	popc.b32 	%r18, %r17;
	setp.ge.u32 	%p8, %r18, %r76;
	@%p8 bra 	$L__BB8_9;
	add.s32 	%r79, %r16, -1;
	bra.uni 	$L__BB8_10;
$L__BB8_9:
	setp.lt.u32 	%p9, %r76, %r18;
	and.b32  	%r41, %r17, 1;
	setp.eq.b32 	%p10, %r41, 1;
	not.pred 	%p11, %p10;
	or.pred  	%p12, %p9, %p11;
	selp.b32 	%r79, %r79, %r16, %p12;
	selp.u32 	%r42, 1, 0, %p12;
	add.s32 	%r78, %r16, %r42;
$L__BB8_10:
	setp.lt.u32 	%p13, %r78, %r79;
	mov.u32 	%r83, %r76;
	@%p13 bra 	$L__BB8_7;
$L__BB8_11:
	setp.gt.u32 	%p14, %r76, %r7;
	// begin inline asm
	mov.b64 {%r43,%r44}, %fd29;
	// end inline asm
	shfl.sync.idx.b32	%r46|%p15, %r44, %r79, 31, %r2;
	shfl.sync.idx.b32	%r45|%p16, %r43, %r79, 31, %r2;
	// begin inline asm
	mov.b64 %fd13, {%r45,%r46};
	// end inline asm
	add.f64 	%fd14, %fd29, %fd13;
	selp.f64 	%fd29, %fd29, %fd14, %p14;
	shl.b32 	%r76, %r76, 1;
	setp.lt.u32 	%p17, %r76, %r4;
	@%p17 bra 	$L__BB8_5;
$L__BB8_12:
	clz.b32 	%r51, %r2;
	sub.s32 	%r52, 31, %r51;
	// begin inline asm
	mov.b64 {%r47,%r48}, %fd29;
	// end inline asm
	shfl.sync.idx.b32	%r50|%p18, %r48, %r52, 31, %r2;
	shfl.sync.idx.b32	%r49|%p19, %r47, %r52, 31, %r2;
	// begin inline asm
	mov.b64 %fd30, {%r49,%r50};
	// end inline asm
$L__BB8_13:
	// begin inline asm
	mov.u32 %r73, %lanemask_lt;
	// end inline asm
	and.b32  	%r74, %r73, %r2;
	setp.ne.s32 	%p30, %r74, 0;
	@%p30 bra 	$L__BB8_15;
	atom.global.add.f64 	%fd27, [%rd1], %fd30;
$L__BB8_15:
	ret;

}


// ===== COMPILED SASS (sm_100) =====

	.target	sm_100

	.elftype	@"ET_EXEC"


//--------------------- .note.nv.tkinfo           --------------------------
	.section	.note.nv.tkinfo,"",@"SHT_NOTE"
	.sectionflags	@"SHF_NOTE_NV_TKINFO"
	.tkinfo
        /*0018*/ 	.word	0x00000002
        /*0030*/ 	.string	""
        /*0030*/ 	.string	"ptxas"
        /*0030*/ 	.string	"Cuda compilation tools, release 13.0, V13.0.88"
        /*0030*/ 	.string	"Build cuda_13.0.r13.0/compiler.36424714_0"
        /*0030*/ 	.string	"-arch sm_100 -m 64 "



//--------------------- .note.nv.cuinfo           --------------------------
	.section	.note.nv.cuinfo,"",@"SHT_NOTE"
	.sectionflags	@"SHF_NOTE_NV_CUINFO"
        /*0018*/ 	.short	0x0002
        /*001a*/ 	.short	0x0064
        /*001c*/ 	.short	0x0082
	.zero		2


//--------------------- .nv.info                  --------------------------
	.section	.nv.info,"",@"SHT_CUDA_INFO"
	.align	4


	//----- nvinfo : EIATTR_REGCOUNT
	.align		4
        /*0000*/ 	.byte	0x04, 0x2f
        /*0002*/ 	.short	(.L_11 - .L_10)
	.align		4
.L_10:
        /*0004*/ 	.word	index@(_Z10DirectCallI10direct_sumEvPdiS1_)
        /*0008*/ 	.word	0x0000000a


	//----- nvinfo : EIATTR_FRAME_SIZE
	.align		4
.L_11:
        /*000c*/ 	.byte	0x04, 0x11
        /*000e*/ 	.short	(.L_13 - .L_12)
	.align		4
.L_12:
        /*0010*/ 	.word	index@(_Z10DirectCallI10direct_sumEvPdiS1_)
        /*0014*/ 	.word	0x00000000


	//----- nvinfo : EIATTR_REGCOUNT
	.align		4
.L_13:
        /*0018*/ 	.byte	0x04, 0x2f
        /*001a*/ 	.short	(.L_15 - .L_14)
	.align		4
.L_14:
        /*001c*/ 	.word	index@(_Z7ForCallI10direct_sumEvPdiS1_)
        /*0020*/ 	.word	0x00000014


	//----- nvinfo : EIATTR_FRAME_SIZE
	.align		4
.L_15:
        /*0024*/ 	.byte	0x04, 0x11
        /*0026*/ 	.short	(.L_17 - .L_16)
	.align		4
.L_16:
        /*0028*/ 	.word	index@(_Z7ForCallI10direct_sumEvPdiS1_)
        /*002c*/ 	.word	0x00000000


	//----- nvinfo : EIATTR_REGCOUNT
	.align		4
.L_17:
        /*0030*/ 	.byte	0x04, 0x2f
        /*0032*/ 	.short	(.L_19 - .L_18)
	.align		4
.L_18:
        /*0034*/ 	.word	index@(_Z7ForCallI9block_sumEvPdiS1_)
        /*0038*/ 	.word	0x00000010


	//----- nvinfo : EIATTR_FRAME_SIZE
	.align		4
.L_19:
        /*003c*/ 	.byte	0x04, 0x11
        /*003e*/ 	.short	(.L_21 - .L_20)
	.align		4
.L_20:
        /*0040*/ 	.word	index@(_Z7ForCallI9block_sumEvPdiS1_)
        /*0044*/ 	.word	0x00000000


	//----- nvinfo : EIATTR_REGCOUNT
	.align		4
.L_21:
        /*0048*/ 	.byte	0x04, 0x2f
        /*004a*/ 	.short	(.L_23 - .L_22)
	.align		4
.L_22:
        /*004c*/ 	.word	index@(_Z7ForCallI8warp_sumEvPdiS1_)
        /*0050*/ 	.word	0x00000012


	//----- nvinfo : EIATTR_FRAME_SIZE
	.align		4
.L_23:
        /*0054*/ 	.byte	0x04, 0x11
        /*0056*/ 	.short	(.L_25 - .L_24)
	.align		4
.L_24:
        /*0058*/ 	.word	index@(_Z7ForCallI8warp_sumEvPdiS1_)
        /*005c*/ 	.word	0x00000000


	//----- nvinfo : EIATTR_REGCOUNT
	.align		4
.L_25:
        /*0060*/ 	.byte	0x04, 0x2f
        /*0062*/ 	.short	(.L_27 - .L_26)
	.align		4
.L_26:
        /*0064*/ 	.word	index@(_Z7ForCallI12warp_any_sumEvPdiS1_)
        /*0068*/ 	.word	0x00000010


	//----- nvinfo : EIATTR_FRAME_SIZE
	.align		4
.L_27:
        /*006c*/ 	.byte	0x04, 0x11
        /*006e*/ 	.short	(.L_29 - .L_28)
	.align		4
.L_28:
        /*0070*/ 	.word	index@(_Z7ForCallI12warp_any_sumEvPdiS1_)
        /*0074*/ 	.word	0x00000000


	//----- nvinfo : EIATTR_REGCOUNT
	.align		4
.L_29:
        /*0078*/ 	.byte	0x04, 0x2f
        /*007a*/ 	.short	(.L_31 - .L_30)
	.align		4
.L_30:
        /*007c*/ 	.word	index@(_Z7ForCallI16warp_xor_any_sumEvPdiS1_)
        /*0080*/ 	.word	0x00000010


	//----- nvinfo : EIATTR_FRAME_SIZE
	.align		4
.L_31:
        /*0084*/ 	.byte	0x04, 0x11
        /*0086*/ 	.short	(.L_33 - .L_32)
	.align		4
.L_32:
        /*0088*/ 	.word	index@(_Z7ForCallI16warp_xor_any_sumEvPdiS1_)
        /*008c*/ 	.word	0x00000000


	//----- nvinfo : EIATTR_REGCOUNT
	.align		4
.L_33:
        /*0090*/ 	.byte	0x04, 0x2f
        /*0092*/ 	.short	(.L_35 - .L_34)
	.align		4
.L_34:
        /*0094*/ 	.word	index@(_Z7ForCallI12cg_block_sumEvPdiS1_)
        /*0098*/ 	.word	0x00000012


	//----- nvinfo : EIATTR_FRAME_SIZE
	.align		4
.L_35:
        /*009c*/ 	.byte	0x04, 0x11
        /*009e*/ 	.short	(.L_37 - .L_36)
	.align		4
.L_36:
        /*00a0*/ 	.word	index@(_Z7ForCallI12cg_block_sumEvPdiS1_)
        /*00a4*/ 	.word	0x00000000


	//----- nvinfo : EIATTR_REGCOUNT
	.align		4
.L_37:
        /*00a8*/ 	.byte	0x04, 0x2f
        /*00aa*/ 	.short	(.L_39 - .L_38)
	.align		4
.L_38:
        /*00ac*/ 	.word	index@(_Z7ForCallI21cg_block_part_lab_sumEvPdiS1_)
        /*00b0*/ 	.word	0x00000014


	//----- nvinfo : EIATTR_FRAME_SIZE
	.align		4
.L_39:
        /*00b4*/ 	.byte	0x04, 0x11
        /*00b6*/ 	.short	(.L_41 - .L_40)
	.align		4
.L_40:
        /*00b8*/ 	.word	index@(_Z7ForCallI21cg_block_part_lab_sumEvPdiS1_)
        /*00bc*/ 	.word	0x00000000


	//----- nvinfo : EIATTR_REGCOUNT
	.align		4
.L_41:
        /*00c0*/ 	.byte	0x04, 0x2f
        /*00c2*/ 	.short	(.L_43 - .L_42)
	.align		4
.L_42:
        /*00c4*/ 	.word	index@(_Z10DirectCallI21cg_block_part_lab_sumEvPdiS1_)
        /*00c8*/ 	.word	0x00000014


	//----- nvinfo : EIATTR_FRAME_SIZE
	.align		4
.L_43:
        /*00cc*/ 	.byte	0x04, 0x11
        /*00ce*/ 	.short	(.L_45 - .L_44)
	.align		4
.L_44:
        /*00d0*/ 	.word	index@(_Z10DirectCallI21cg_block_part_lab_sumEvPdiS1_)
        /*00d4*/ 	.word	0x00000000


	//----- nvinfo : EIATTR_MIN_STACK_SIZE
	.align		4
.L_45:
        /*00d8*/ 	.byte	0x04, 0x12
        /*00da*/ 	.short	(.L_47 - .L_46)
	.align		4
.L_46:
        /*00dc*/ 	.word	index@(_Z10DirectCallI21cg_block_part_lab_sumEvPdiS1_)
        /*00e0*/ 	.word	0x00000000


	//----- nvinfo : EIATTR_MIN_STACK_SIZE
	.align		4
.L_47:
        /*00e4*/ 	.byte	0x04, 0x12
        /*00e6*/ 	.short	(.L_49 - .L_48)
	.align		4
.L_48:
        /*00e8*/ 	.word	index@(_Z7ForCallI21cg_block_part_lab_sumEvPdiS1_)
        /*00ec*/ 	.word	0x00000000


	//----- nvinfo : EIATTR_MIN_STACK_SIZE
	.align		4
.L_49:
        /*00f0*/ 	.byte	0x04, 0x12
        /*00f2*/ 	.short	(.L_51 - .L_50)
	.align		4
.L_50:
        /*00f4*/ 	.word	index@(_Z7ForCallI12cg_block_sumEvPdiS1_)
        /*00f8*/ 	.word	0x00000000


	//----- nvinfo : EIATTR_MIN_STACK_SIZE
	.align		4
.L_51:
        /*00fc*/ 	.byte	0x04, 0x12
        /*00fe*/ 	.short	(.L_53 - .L_52)
	.align		4
.L_52:
        /*0100*/ 	.word	index@(_Z7ForCallI16warp_xor_any_sumEvPdiS1_)
        /*0104*/ 	.word	0x00000000


	//----- nvinfo : EIATTR_MIN_STACK_SIZE
	.align		4
.L_53:
        /*0108*/ 	.byte	0x04, 0x12
        /*010a*/ 	.short	(.L_55 - .L_54)
	.align		4
.L_54:
        /*010c*/ 	.word	index@(_Z7ForCallI12warp_any_sumEvPdiS1_)
        /*0110*/ 	.word	0x00000000


	//----- nvinfo : EIATTR_MIN_STACK_SIZE
	.align		4
.L_55:
        /*0114*/ 	.byte	0x04, 0x12
        /*0116*/ 	.short	(.L_57 - .L_56)
	.align		4
.L_56:
        /*0118*/ 	.word	index@(_Z7ForCallI8warp_sumEvPdiS1_)
        /*011c*/ 	.word	0x00000000


	//----- nvinfo : EIATTR_MIN_STACK_SIZE
	.align		4
.L_57:
        /*0120*/ 	.byte	0x04, 0x12
        /*0122*/ 	.short	(.L_59 - .L_58)
	.align		4
.L_58:
        /*0124*/ 	.word	index@(_Z7ForCallI9block_sumEvPdiS1_)
        /*0128*/ 	.word	0x00000000


	//----- nvinfo : EIATTR_MIN_STACK_SIZE
	.align		4
.L_59:
        /*012c*/ 	.byte	0x04, 0x12
        /*012e*/ 	.short	(.L_61 - .L_60)
	.align		4
.L_60:
        /*0130*/ 	.word	index@(_Z7ForCallI10direct_sumEvPdiS1_)
        /*0134*/ 	.word	0x00000000


	//----- nvinfo : EIATTR_MIN_STACK_SIZE
	.align		4
.L_61:
        /*0138*/ 	.byte	0x04, 0x12
        /*013a*/ 	.short	(.L_63 - .L_62)
	.align		4
.L_62:
        /*013c*/ 	.word	index@(_Z10DirectCallI10direct_sumEvPdiS1_)
        /*0140*/ 	.word	0x00000000
.L_63:


//--------------------- .nv.compat                --------------------------
	.section	.nv.compat,"",@"SHT_CUDA_COMPAT_INFO"
	.align	4
        /*0000*/ 	.byte	0x02, 0x09, 0x00, 0x00, 0x02, 0x02, 0x01, 0x00, 0x02, 0x05, 0x05, 0x00, 0x03, 0x07, 0x01, 0x01
        /*0010*/ 	.byte	0x02, 0x03, 0x00, 0x00, 0x02, 0x06, 0x01, 0x00, 0x04, 0x0b, 0x08, 0x00, 0x01, 0x00, 0x00, 0x00
        /*0020*/ 	.byte	0x00, 0x00, 0x00, 0x00


//--------------------- .nv.info._Z10DirectCallI21cg_block_part_lab_sumEvPdiS1_ --------------------------
	.section	.nv.info._Z10DirectCallI21cg_block_part_lab_sumEvPdiS1_,"",@"SHT_CUDA_INFO"
	.sectionflags	@""
	.align	4


	//----- nvinfo : EIATTR_CUDA_API_VERSION
	.align		4
        /*0000*/ 	.byte	0x04, 0x37
        /*0002*/ 	.short	(.L_65 - .L_64)
.L_64:
        /*0004*/ 	.word	0x00000082


	//----- nvinfo : EIATTR_KPARAM_INFO
	.align		4
.L_65:
        /*0008*/ 	.byte	0x04, 0x17
        /*000a*/ 	.short	(.L_67 - .L_66)
.L_66:
        /*000c*/ 	.word	0x00000000
        /*0010*/ 	.short	0x0002
        /*0012*/ 	.short	0x0010
        /*0014*/ 	.byte	0x00, 0xf5, 0x21, 0x00


	//----- nvinfo : EIATTR_KPARAM_INFO
	.align		4
.L_67:
        /*0018*/ 	.byte	0x04, 0x17
        /*001a*/ 	.short	(.L_69 - .L_68)
.L_68:
        /*001c*/ 	.word	0x00000000
        /*0020*/ 	.short	0x0001
        /*0022*/ 	.short	0x0008
        /*0024*/ 	.byte	0x00, 0xf0, 0x11, 0x00


	//----- nvinfo : EIATTR_KPARAM_INFO
	.align		4
.L_69:
        /*0028*/ 	.byte	0x04, 0x17
        /*002a*/ 	.short	(.L_71 - .L_70)
.L_70:
        /*002c*/ 	.word	0x00000000
        /*0030*/ 	.short	0x0000
        /*0032*/ 	.short	0x0000
        /*0034*/ 	.byte	0x00, 0xf5, 0x21, 0x00


	//----- nvinfo : EIATTR_SPARSE_MMA_MASK
	.align		4
.L_71:
        /*0038*/ 	.byte	0x03, 0x50
        /*003a*/ 	.short	0x0000


	//----- nvinfo : EIATTR_MAXREG_COUNT
	.align		4
        /*003c*/ 	.byte	0x03, 0x1b
        /*003e*/ 	.short	0x00ff


	//----- nvinfo : EIATTR_MERCURY_ISA_VERSION
	.align		4
        /*0040*/ 	.byte	0x03, 0x5f
        /*0042*/ 	.short	0x0101


	//----- nvinfo : EIATTR_INT_WARP_WIDE_INSTR_OFFSETS
	.align		4
        /*0044*/ 	.byte	0x04, 0x31
        /*0046*/ 	.short	(.L_73 - .L_72)


	//   ....[0]....
.L_72:
        /*0048*/ 	.word	0x000005d0


	//   ....[1]....
        /*004c*/ 	.word	0x000005e0


	//   ....[2]....
        /*0050*/ 	.word	0x000005f0


	//   ....[3]....
        /*0054*/ 	.word	0x000006c0


	//   ....[4]....
        /*0058*/ 	.word	0x000006d0


	//   ....[5]....
        /*005c*/ 	.word	0x000006e0


	//----- nvinfo : EIATTR_COOP_GROUP_MASK_REGIDS
	.align		4
.L_73:
        /*0060*/ 	.byte	0x04, 0x29
        /*0062*/ 	.short	(.L_75 - .L_74)


	//   ....[0]....
.L_74:
        /*0064*/ 	.word	0x05000009


	//   ....[1]....
        /*0068*/ 	.word	0xffffffff


	//   ....[2]....
        /*006c*/ 	.word	0xffffffff


	//   ....[3]....
        /*0070*/ 	.word	0xffffffff


	//   ....[4]....
        /*0074*/ 	.word	0xffffffff


	//   ....[5]....
        /*0078*/ 	.word	0xffffffff


	//   ....[6]....
        /*007c*/ 	.word	0xffffffff


	//   ....[7]....
        /*0080*/ 	.word	0xffffffff


	//   ....[8]....
        /*0084*/ 	.word	0xffffffff


	//   ....[9]....
        /*0088*/ 	.word	0xffffffff


	//   ....[10]....
        /*008c*/ 	.word	0x05000000


	//   ....[11]....
        /*0090*/ 	.word	0x05000000


	//   ....[12]....
        /*0094*/ 	.word	0x05000000


	//   ....[13]....
        /*0098*/ 	.word	0x05000000


	//   ....[14]....
        /*009c*/ 	.word	0x0500000c


	//   ....[15]....
        /*00a0*/ 	.word	0x0500000c


	//   ....[16]....
        /*00a4*/ 	.word	0x0500000c


	//   ....[17]....
        /*00a8*/ 	.word	0x0500000c


	//   ....[18]....
        /*00ac*/ 	.word	0x0500000c


	//   ....[19]....
        /*00b0*/ 	.word	0x0500000c


	//   ....[20]....
        /*00b4*/ 	.word	0x0500000c


	//   ....[21]....
        /*00b8*/ 	.word	0x0500000c


	//   ....[22]....
        /*00bc*/ 	.word	0x0500000c


	//   ....[23]....
        /*00c0*/ 	.word	0x0500000c


	//   ....[24]....
        /*00c4*/ 	.word	0x0500000c


	//   ....[25]....
        /*00c8*/ 	.word	0x0500000c


	//   ....[26]....
        /*00cc*/ 	.word	0x0500000c


	//   ....[27]....
        /*00d0*/ 	.word	0x0500000c


	//----- nvinfo : EIATTR_COOP_GROUP_INSTR_OFFSETS
	.align		4
.L_75:
        /*00d4*/ 	.byte	0x04, 0x28
        /*00d6*/ 	.short	(.L_77 - .L_76)


	//   ....[0]....
.L_76:
        /*00d8*/ 	.word	0x00000150


	//   ....[1]....
        /*00dc*/ 	.word	0x000001e0


	//   ....[2]....
        /*00e0*/ 	.word	0x00000210


	//   ....[3]....
        /*00e4*/ 	.word	0x00000220


	//   ....[4]....
        /*00e8*/ 	.word	0x00000240


	//   ....[5]....
        /*00ec*/ 	.word	0x00000250


	//   ....[6]....
        /*00f0*/ 	.word	0x00000290


	//   ....[7]....
        /*00f4*/ 	.word	0x000002a0


	//   ....[8]....
        /*00f8*/ 	.word	0x000002e0


	//   ....[9]....
        /*00fc*/ 	.word	0x000002f0


	//   ....[10]....
        /*0100*/ 	.word	0x00000630


	//   ....[11]....
        /*0104*/ 	.word	0x00000640


	//   ....[12]....
        /*0108*/ 	.word	0x00000720


	//   ....[13]....
        /*010c*/ 	.word	0x00000730


	//   ....[14]....
        /*0110*/ 	.word	0x000007f0


	//   ....[15]....
        /*0114*/ 	.word	0x00000840


	//   ....[16]....
        /*0118*/ 	.word	0x000008b0


	//   ....[17]....
        /*011c*/ 	.word	0x00000900


	//   ....[18]....
        /*0120*/ 	.word	0x00000970


	//   ....[19]....
        /*0124*/ 	.word	0x000009c0


	//   ....[20]....
        /*0128*/ 	.word	0x00000a30


	//   ....[21]....
        /*012c*/ 	.word	0x00000a80


	//   ....[22]....
        /*0130*/ 	.word	0x00000af0


	//   ....[23]....
        /*0134*/ 	.word	0x00000b40


	//   ....[24]....
        /*0138*/ 	.word	0x00000bd0


	//   ....[25]....
        /*013c*/ 	.word	0x00000c60


	//   ....[26]....
        /*0140*/ 	.word	0x00000cf0


	//   ....[27]....
        /*0144*/ 	.word	0x00000d80


	//----- nvinfo : EIATTR_VRC_CTA_INIT_COUNT
	.align		4
.L_77:
        /*0148*/ 	.byte	0x02, 0x4a
	.zero		1
	.zero		1


	//----- nvinfo : EIATTR_EXIT_INSTR_OFFSETS
	.align		4
        /*014c*/ 	.byte	0x04, 0x1c
        /*014e*/ 	.short	(.L_79 - .L_78)


	//   ....[0]....
.L_78:
        /*0150*/ 	.word	0x000000f0


	//   ....[1]....
        /*0154*/ 	.word	0x00000770


	//   ....[2]....
        /*0158*/ 	.word	0x00000790


	//----- nvinfo : EIATTR_CRS_STACK_SIZE
	.align		4
.L_79:
        /*015c*/ 	.byte	0x04, 0x1e
        /*015e*/ 	.short	(.L_81 - .L_80)
.L_80:
        /*0160*/ 	.word	0x00000000


	//----- nvinfo : EIATTR_CBANK_PARAM_SIZE
	.align		4
.L_81:
        /*0164*/ 	.byte	0x03, 0x19
        /*0166*/ 	.short	0x0018


	//----- nvinfo : EIATTR_PARAM_CBANK
	.align		4
        /*0168*/ 	.byte	0x04, 0x0a
        /*016a*/ 	.short	(.L_83 - .L_82)
	.align		4
.L_82:
        /*016c*/ 	.word	index@(.nv.constant0._Z10DirectCallI21cg_block_part_lab_sumEvPdiS1_)
        /*0170*/ 	.short	0x0380
        /*0172*/ 	.short	0x0018


	//----- nvinfo : EIATTR_SW_WAR
	.align		4
.L_83:
        /*0174*/ 	.byte	0x04, 0x36
        /*0176*/ 	.short	(.L_85 - .L_84)
.L_84:
        /*0178*/ 	.word	0x00000008
.L_85:


//--------------------- .nv.info._Z7ForCallI21cg_block_part_lab_sumEvPdiS1_ --------------------------
	.section	.nv.info._Z7ForCallI21cg_block_part_lab_sumEvPdiS1_,"",@"SHT_CUDA_INFO"
	.sectionflags	@""
	.align	4


	//----- nvinfo : EIATTR_CUDA_API_VERSION
	.align		4
        /*0000*/ 	.byte	0x04, 0x37
        /*0002*/ 	.short	(.L_87 - .L_86)
.L_86:
        /*0004*/ 	.word	0x00000082


	//----- nvinfo : EIATTR_KPARAM_INFO
	.align		4
.L_87:
        /*0008*/ 	.byte	0x04, 0x17
        /*000a*/ 	.short	(.L_89 - .L_88)
.L_88:
        /*000c*/ 	.word	0x00000000
        /*0010*/ 	.short	0x0002
        /*0012*/ 	.short	0x0010
        /*0014*/ 	.byte	0x00, 0xf5, 0x21, 0x00


	//----- nvinfo : EIATTR_KPARAM_INFO
	.align		4
.L_89:
        /*0018*/ 	.byte	0x04, 0x17
        /*001a*/ 	.short	(.L_91 - .L_90)
.L_90:
        /*001c*/ 	.word	0x00000000
        /*0020*/ 	.short	0x0001
        /*0022*/ 	.short	0x0008
        /*0024*/ 	.byte	0x00, 0xf0, 0x11, 0x00


	//----- nvinfo : EIATTR_KPARAM_INFO
	.align		4
.L_91:
        /*0028*/ 	.byte	0x04, 0x17
        /*002a*/ 	.short	(.L_93 - .L_92)
.L_92:
        /*002c*/ 	.word	0x00000000
        /*0030*/ 	.short	0x0000
        /*0032*/ 	.short	0x0000
        /*0034*/ 	.byte	0x00, 0xf5, 0x21, 0x00


	//----- nvinfo : EIATTR_SPARSE_MMA_MASK
	.align		4
.L_93:
        /*0038*/ 	.byte	0x03, 0x50
        /*003a*/ 	.short	0x0000


	//----- nvinfo : EIATTR_MAXREG_COUNT
	.align		4
        /*003c*/ 	.byte	0x03, 0x1b
        /*003e*/ 	.short	0x00ff


	//----- nvinfo : EIATTR_MERCURY_ISA_VERSION
	.align		4
        /*0040*/ 	.byte	0x03, 0x5f
        /*0042*/ 	.short	0x0101


	//----- nvinfo : EIATTR_COOP_GROUP_MASK_REGIDS
	.align		4
        /*0044*/ 	.byte	0x04, 0x29
        /*0046*/ 	.short	(.L_95 - .L_94)


	//   ....[0]....
.L_94:
        /*0048*/ 	.word	0x0500000d


	//   ....[1]....
        /*004c*/ 	.word	0xffffffff


	//   ....[2]....
        /*0050*/ 	.word	0xffffffff


	//   ....[3]....
        /*0054*/ 	.word	0xffffffff


	//   ....[4]....
        /*0058*/ 	.word	0xffffffff


	//   ....[5]....
        /*005c*/ 	.word	0xffffffff


	//   ....[6]....
        /*0060*/ 	.word	0xffffffff


	//   ....[7]....
        /*0064*/ 	.word	0xffffffff


	//   ....[8]....
        /*0068*/ 	.word	0xffffffff


	//   ....[9]....
        /*006c*/ 	.word	0xffffffff


	//   ....[10]....
        /*0070*/ 	.word	0xffffffff


	//   ....[11]....
        /*0074*/ 	.word	0x05000002


	//   ....[12]....
        /*0078*/ 	.word	0x05000002


	//   ....[13]....
        /*007c*/ 	.word	0x05000002


	//   ....[14]....
        /*0080*/ 	.word	0x05000002


	//----- nvinfo : EIATTR_COOP_GROUP_INSTR_OFFSETS
	.align		4
.L_95:
        /*0084*/ 	.byte	0x04, 0x28
        /*0086*/ 	.short	(.L_97 - .L_96)


	//   ....[0]....
.L_96:
        /*0088*/ 	.word	0x00000170


	//   ....[1]....
        /*008c*/ 	.word	0x000001f0


	//   ....[2]....
        /*0090*/ 	.word	0x00000200


	//   ....[3]....
        /*0094*/ 	.word	0x00000220


	//   ....[4]....
        /*0098*/ 	.word	0x00000230


	//   ....[5]....
        /*009c*/ 	.word	0x00000250


	//   ....[6]....
        /*00a0*/ 	.word	0x00000260


	//   ....[7]....
        /*00a4*/ 	.word	0x00000280


	//   ....[8]....
        /*00a8*/ 	.word	0x00000290


	//   ....[9]....
        /*00ac*/ 	.word	0x000002b0


	//   ....[10]....
        /*00b0*/ 	.word	0x000002c0


	//   ....[11]....
        /*00b4*/ 	.word	0x00000550


	//   ....[12]....
        /*00b8*/ 	.word	0x00000580


	//   ....[13]....
        /*00bc*/ 	.word	0x00000610


	//   ....[14]....
        /*00c0*/ 	.word	0x00000620


	//----- nvinfo : EIATTR_VRC_CTA_INIT_COUNT
	.align		4
.L_97:
        /*00c4*/ 	.byte	0x02, 0x4a
	.zero		1
	.zero		1


	//----- nvinfo : EIATTR_EXIT_INSTR_OFFSETS
	.align		4
        /*00c8*/ 	.byte	0x04, 0x1c
        /*00ca*/ 	.short	(.L_99 - .L_98)


	//   ....[0]....
.L_98:
        /*00cc*/ 	.word	0x000006d0


	//----- nvinfo : EIATTR_CRS_STACK_SIZE
	.align		4
.L_99:
        /*00d0*/ 	.byte	0x04, 0x1e
        /*00d2*/ 	.short	(.L_101 - .L_100)
.L_100:
        /*00d4*/ 	.word	0x00000000


	//----- nvinfo : EIATTR_CBANK_PARAM_SIZE
	.align		4
.L_101:
        /*00d8*/ 	.byte	0x03, 0x19
        /*00da*/ 	.short	0x0018


	//----- nvinfo : EIATTR_PARAM_CBANK
	.align		4
        /*00dc*/ 	.byte	0x04, 0x0a
        /*00de*/ 	.short	(.L_103 - .L_102)
	.align		4
.L_102:
        /*00e0*/ 	.word	index@(.nv.constant0._Z7ForCallI21cg_block_part_lab_sumEvPdiS1_)
        /*00e4*/ 	.short	0x0380
        /*00e6*/ 	.short	0x0018


	//----- nvinfo : EIATTR_SW_WAR
	.align		4
.L_103:
        /*00e8*/ 	.byte	0x04, 0x36
        /*00ea*/ 	.short	(.L_105 - .L_104)
.L_104:
        /*00ec*/ 	.word	0x00000008
.L_105:


//--------------------- .nv.info._Z7ForCallI12cg_block_sumEvPdiS1_ --------------------------
	.section	.nv.info._Z7ForCallI12cg_block_sumEvPdiS1_,"",@"SHT_CUDA_INFO"
	.sectionflags	@""
	.align	4


	//----- nvinfo : EIATTR_CUDA_API_VERSION
	.align		4
        /*0000*/ 	.byte	0x04, 0x37
        /*0002*/ 	.short	(.L_107 - .L_106)
.L_106:
        /*0004*/ 	.word	0x00000082


	//----- nvinfo : EIATTR_KPARAM_INFO
	.align		4
.L_107:
        /*0008*/ 	.byte	0x04, 0x17
        /*000a*/ 	.short	(.L_109 - .L_108)
.L_108:
        /*000c*/ 	.word	0x00000000
        /*0010*/ 	.short	0x0002
        /*0012*/ 	.short	0x0010
        /*0014*/ 	.byte	0x00, 0xf5, 0x21, 0x00


	//----- nvinfo : EIATTR_KPARAM_INFO
	.align		4
.L_109:
        /*0018*/ 	.byte	0x04, 0x17
        /*001a*/ 	.short	(.L_111 - .L_110)
.L_110:
        /*001c*/ 	.word	0x00000000
        /*0020*/ 	.short	0x0001
        /*0022*/ 	.short	0x0008
        /*0024*/ 	.byte	0x00, 0xf0, 0x11, 0x00


	//----- nvinfo : EIATTR_KPARAM_INFO
	.align		4
.L_111:
        /*0028*/ 	.byte	0x04, 0x17
        /*002a*/ 	.short	(.L_113 - .L_112)
.L_112:
        /*002c*/ 	.word	0x00000000
        /*0030*/ 	.short	0x0000
        /*0032*/ 	.short	0x0000
        /*0034*/ 	.byte	0x00, 0xf5, 0x21, 0x00


	//----- nvinfo : EIATTR_SPARSE_MMA_MASK
	.align		4
.L_113:
        /*0038*/ 	.byte	0x03, 0x50
        /*003a*/ 	.short	0x0000


	//----- nvinfo : EIATTR_MAXREG_COUNT
	.align		4
        /*003c*/ 	.byte	0x03, 0x1b
        /*003e*/ 	.short	0x00ff


	//----- nvinfo : EIATTR_MERCURY_ISA_VERSION
	.align		4
        /*0040*/ 	.byte	0x03, 0x5f
        /*0042*/ 	.short	0x0101


	//----- nvinfo : EIATTR_COOP_GROUP_MASK_REGIDS
	.align		4
        /*0044*/ 	.byte	0x04, 0x29
        /*0046*/ 	.short	(.L_115 - .L_114)


	//   ....[0]....
.L_114:
        /*0048*/ 	.word	0xffffffff


	//   ....[1]....
        /*004c*/ 	.word	0xffffffff


	//   ....[2]....
        /*0050*/ 	.word	0xffffffff


	//   ....[3]....
        /*0054*/ 	.word	0xffffffff


	//   ....[4]....
        /*0058*/ 	.word	0xffffffff


	//   ....[5]....
        /*005c*/ 	.word	0xffffffff


	//   ....[6]....
        /*0060*/ 	.word	0xffffffff


	//   ....[7]....
        /*0064*/ 	.word	0xffffffff


	//   ....[8]....
        /*0068*/ 	.word	0xffffffff


	//   ....[9]....
        /*006c*/ 	.word	0xffffffff


	//   ....[10]....
        /*0070*/ 	.word	0x05000002


	//   ....[11]....
        /*0074*/ 	.word	0x05000002


	//   ....[12]....
        /*0078*/ 	.word	0x05000002


	//   ....[13]....
        /*007c*/ 	.word	0x05000002


	//----- nvinfo : EIATTR_COOP_GROUP_INSTR_OFFSETS
	.align		4
.L_115:
        /*0080*/ 	.byte	0x04, 0x28
        /*0082*/ 	.short	(.L_117 - .L_116)


	//   ....[0]....
.L_116:
        /*0084*/ 	.word	0x00000160


	//   ....[1]....
        /*0088*/ 	.word	0x00000170


	//   ....[2]....
        /*008c*/ 	.word	0x00000190


	//   ....[3]....
        /*0090*/ 	.word	0x000001a0


	//   ....[4]....
        /*0094*/ 	.word	0x000001c0


	//   ....[5]....
        /*0098*/ 	.word	0x000001d0


	//   ....[6]....
        /*009c*/ 	.word	0x000001f0


	//   ....[7]....
        /*00a0*/ 	.word	0x00000200


	//   ....[8]....
        /*00a4*/ 	.word	0x00000220


	//   ....[9]....
        /*00a8*/ 	.word	0x00000230


	//   ....[10]....
        /*00ac*/ 	.word	0x000004f0


	//   ....[11]....
        /*00b0*/ 	.word	0x00000520


	//   ....[12]....
        /*00b4*/ 	.word	0x000005b0


	//   ....[13]....
        /*00b8*/ 	.word	0x000005c0


	//----- nvinfo : EIATTR_VRC_CTA_INIT_COUNT
	.align		4
.L_117:
        /*00bc*/ 	.byte	0x02, 0x4a
	.zero		1
	.zero		1


	//----- nvinfo : EIATTR_EXIT_INSTR_OFFSETS
	.align		4
        /*00c0*/ 	.byte	0x04, 0x1c
        /*00c2*/ 	.short	(.L_119 - .L_118)


	//   ....[0]....
.L_118:
        /*00c4*/ 	.word	0x00000680


	//----- nvinfo : EIATTR_CRS_STACK_SIZE
	.align		4
.L_119:
        /*00c8*/ 	.byte	0x04, 0x1e
        /*00ca*/ 	.short	(.L_121 - .L_120)
.L_120:
        /*00cc*/ 	.word	0x00000000


	//----- nvinfo : EIATTR_CBANK_PARAM_SIZE
	.align		4
.L_121:
        /*00d0*/ 	.byte	0x03, 0x19
        /*00d2*/ 	.short	0x0018


	//----- nvinfo : EIATTR_PARAM_CBANK
	.align		4
        /*00d4*/ 	.byte	0x04, 0x0a
        /*00d6*/ 	.short	(.L_123 - .L_122)
	.align		4
.L_122:
        /*00d8*/ 	.word	index@(.nv.constant0._Z7ForCallI12cg_block_sumEvPdiS1_)
        /*00dc*/ 	.short	0x0380
        /*00de*/ 	.short	0x0018


	//----- nvinfo : EIATTR_SW_WAR
	.align		4
.L_123:
        /*00e0*/ 	.byte	0x04, 0x36
        /*00e2*/ 	.short	(.L_125 - .L_124)
.L_124:
        /*00e4*/ 	.word	0x00000008
.L_125:


//--------------------- .nv.info._Z7ForCallI16warp_xor_any_sumEvPdiS1_ --------------------------
	.section	.nv.info._Z7ForCallI16warp_xor_any_sumEvPdiS1_,"",@"SHT_CUDA_INFO"
	.sectionflags	@""
	.align	4


	//----- nvinfo : EIATTR_CUDA_API_VERSION
	.align		4
        /*0000*/ 	.byte	0x04, 0x37
        /*0002*/ 	.short	(.L_127 - .L_126)
.L_126:
        /*0004*/ 	.word	0x00000082


	//----- nvinfo : EIATTR_KPARAM_INFO
	.align		4
.L_127:
        /*0008*/ 	.byte	0x04, 0x17
        /*000a*/ 	.short	(.L_129 - .L_128)
.L_128:
        /*000c*/ 	.word	0x00000000
        /*0010*/ 	.short	0x0002
        /*0012*/ 	.short	0x0010
        /*0014*/ 	.byte	0x00, 0xf5, 0x21, 0x00


	//----- nvinfo : EIATTR_KPARAM_INFO
	.align		4
.L_129:
        /*0018*/ 	.byte	0x04, 0x17
        /*001a*/ 	.short	(.L_131 - .L_130)
.L_130:
        /*001c*/ 	.word	0x00000000
        /*0020*/ 	.short	0x0001
        /*0022*/ 	.short	0x0008
        /*0024*/ 	.byte	0x00, 0xf0, 0x11, 0x00


	//----- nvinfo : EIATTR_KPARAM_INFO
	.align		4
.L_131:
        /*0028*/ 	.byte	0x04, 0x17
        /*002a*/ 	.short	(.L_133 - .L_132)
.L_132:
        /*002c*/ 	.word	0x00000000
        /*0030*/ 	.short	0x0000
        /*0032*/ 	.short	0x0000
        /*0034*/ 	.byte	0x00, 0xf5, 0x21, 0x00


	//----- nvinfo : EIATTR_SPARSE_MMA_MASK
	.align		4
.L_133:
        /*0038*/ 	.byte	0x03, 0x50
        /*003a*/ 	.short	0x0000


	//----- nvinfo : EIATTR_MAXREG_COUNT
	.align		4
        /*003c*/ 	.byte	0x03, 0x1b
        /*003e*/ 	.short	0x00ff


	//----- nvinfo : EIATTR_MERCURY_ISA_VERSION
	.align		4
        /*0040*/ 	.byte	0x03, 0x5f
        /*0042*/ 	.short	0x0101


	//----- nvinfo : EIATTR_COOP_GROUP_MASK_REGIDS
	.align		4
        /*0044*/ 	.byte	0x04, 0x29
        /*0046*/ 	.short	(.L_135 - .L_134)


	//   ....[0]....
.L_134:
        /*0048*/ 	.word	0xffffffff


	//   ....[1]....
        /*004c*/ 	.word	0xffffffff


	//   ....[2]....
        /*0050*/ 	.word	0xffffffff


	//   ....[3]....
        /*0054*/ 	.word	0xffffffff


	//   ....[4]....
        /*0058*/ 	.word	0xffffffff


	//   ....[5]....
        /*005c*/ 	.word	0xffffffff


	//   ....[6]....
        /*0060*/ 	.word	0xffffffff


	//   ....[7]....
        /*0064*/ 	.word	0xffffffff


	//   ....[8]....
        /*0068*/ 	.word	0xffffffff


	//   ....[9]....
        /*006c*/ 	.word	0xffffffff


	//   ....[10]....
        /*0070*/ 	.word	0xffffffff


	//   ....[11]....
        /*0074*/ 	.word	0xffffffff


	//   ....[12]....
        /*0078*/ 	.word	0xffffffff


	//   ....[13]....
        /*007c*/ 	.word	0xffffffff


	//   ....[14]....
        /*0080*/ 	.word	0xffffffff


	//   ....[15]....
        /*0084*/ 	.word	0xffffffff


	//   ....[16]....
        /*0088*/ 	.word	0xffffffff


	//   ....[17]....
        /*008c*/ 	.word	0xffffffff


	//   ....[18]....
        /*0090*/ 	.word	0xffffffff


	//   ....[19]....
        /*0094*/ 	.word	0xffffffff


	//   ....[20]....
        /*0098*/ 	.word	0xffffffff


	//   ....[21]....
        /*009c*/ 	.word	0xffffffff


	//   ....[22]....
        /*00a0*/ 	.word	0xffffffff


	//   ....[23]....
        /*00a4*/ 	.word	0xffffffff


	//   ....[24]....
        /*00a8*/ 	.word	0xffffffff


	//   ....[25]....
        /*00ac*/ 	.word	0xffffffff


	//   ....[26]....
        /*00b0*/ 	.word	0xffffffff


	//   ....[27]....
        /*00b4*/ 	.word	0xffffffff


	//   ....[28]....
        /*00b8*/ 	.word	0xffffffff


	//   ....[29]....
        /*00bc*/ 	.word	0xffffffff


	//   ....[30]....
        /*00c0*/ 	.word	0xffffffff


	//   ....[31]....
        /*00c4*/ 	.word	0xffffffff


	//   ....[32]....
        /*00c8*/ 	.word	0xffffffff


	//   ....[33]....
        /*00cc*/ 	.word	0xffffffff


	//   ....[34]....
        /*00d0*/ 	.word	0xffffffff


	//   ....[35]....
        /*00d4*/ 	.word	0xffffffff


	//   ....[36]....
        /*00d8*/ 	.word	0xffffffff


	//   ....[37]....
        /*00dc*/ 	.word	0xffffffff


	//   ....[38]....
        /*00e0*/ 	.word	0xffffffff


	//   ....[39]....
        /*00e4*/ 	.word	0xffffffff


	//   ....[40]....
        /*00e8*/ 	.word	0xffffffff


	//   ....[41]....
        /*00ec*/ 	.word	0xffffffff


	//   ....[42]....
        /*00f0*/ 	.word	0xffffffff


	//   ....[43]....
        /*00f4*/ 	.word	0xffffffff


	//   ....[44]....
        /*00f8*/ 	.word	0xffffffff


	//   ....[45]....
        /*00fc*/ 	.word	0xffffffff


	//   ....[46]....
        /*0100*/ 	.word	0xffffffff


	//   ....[47]....
        /*0104*/ 	.word	0xffffffff


	//   ....[48]....
        /*0108*/ 	.word	0xffffffff


	//   ....[49]....
        /*010c*/ 	.word	0xffffffff


	//   ....[50]....
        /*0110*/ 	.word	0xffffffff


	//   ....[51]....
        /*0114*/ 	.word	0xffffffff


	//   ....[52]....
        /*0118*/ 	.word	0xffffffff


	//   ....[53]....
        /*011c*/ 	.word	0xffffffff


	//   ....[54]....
        /*0120*/ 	.word	0xffffffff


	//   ....[55]....
        /*0124*/ 	.word	0xffffffff


	//   ....[56]....
        /*0128*/ 	.word	0xffffffff


	//   ....[57]....
        /*012c*/ 	.word	0xffffffff


	//   ....[58]....
        /*0130*/ 	.word	0xffffffff


	//   ....[59]....
        /*0134*/ 	.word	0xffffffff


	//   ....[60]....
        /*0138*/ 	.word	0xffffffff


	//   ....[61]....
        /*013c*/ 	.word	0xffffffff


	//   ....[62]....
        /*0140*/ 	.word	0xffffffff


	//   ....[63]....
        /*0144*/ 	.word	0xffffffff


	//   ....[64]....
        /*0148*/ 	.word	0xffffffff


	//   ....[65]....
        /*014c*/ 	.word	0xffffffff


	//   ....[66]....
        /*0150*/ 	.word	0xffffffff


	//   ....[67]....
        /*0154*/ 	.word	0xffffffff


	//   ....[68]....
        /*0158*/ 	.word	0xffffffff


	//   ....[69]....
        /*015c*/ 	.word	0xffffffff


	//   ....[70]....
        /*0160*/ 	.word	0xffffffff


	//   ....[71]....
        /*0164*/ 	.word	0xffffffff


	//   ....[72]....
        /*0168*/ 	.word	0xffffffff


	//   ....[73]....
        /*016c*/ 	.word	0xffffffff


	//   ....[74]....
        /*0170*/ 	.word	0xffffffff


	//   ....[75]....
        /*0174*/ 	.word	0xffffffff


	//   ....[76]....
        /*0178*/ 	.word	0xffffffff


	//   ....[77]....
        /*017c*/ 	.word	0xffffffff


	//   ....[78]....
        /*0180*/ 	.word	0xffffffff


	//   ....[79]....
        /*0184*/ 	.word	0xffffffff


	//   ....[80]....
        /*0188*/ 	.word	0xffffffff


	//   ....[81]....
        /*018c*/ 	.word	0xffffffff


	//   ....[82]....
        /*0190*/ 	.word	0xffffffff


	//   ....[83]....
        /*0194*/ 	.word	0xffffffff


	//   ....[84]....
        /*0198*/ 	.word	0xffffffff


	//   ....[85]....
        /*019c*/ 	.word	0xffffffff


	//   ....[86]....
        /*01a0*/ 	.word	0xffffffff


	//   ....[87]....
        /*01a4*/ 	.word	0xffffffff


	//   ....[88]....
        /*01a8*/ 	.word	0xffffffff


	//   ....[89]....
        /*01ac*/ 	.word	0xffffffff


	//   ....[90]....
        /*01b0*/ 	.word	0xffffffff


	//   ....[91]....
        /*01b4*/ 	.word	0xffffffff


	//   ....[92]....
        /*01b8*/ 	.word	0xffffffff


	//   ....[93]....
        /*01bc*/ 	.word	0xffffffff


	//   ....[94]....
        /*01c0*/ 	.word	0xffffffff


	//   ....[95]....
        /*01c4*/ 	.word	0xffffffff


	//   ....[96]....
        /*01c8*/ 	.word	0xffffffff


	//   ....[97]....
        /*01cc*/ 	.word	0xffffffff


	//   ....[98]....
        /*01d0*/ 	.word	0xffffffff


	//   ....[99]....
        /*01d4*/ 	.word	0xffffffff


	//----- nvinfo : EIATTR_COOP_GROUP_INSTR_OFFSETS
	.align		4
.L_135:
        /*01d8*/ 	.byte	0x04, 0x28
        /*01da*/ 	.short	(.L_137 - .L_136)


	//   ....[0]....
.L_136:
        /*01dc*/ 	.word	0x00000110


	//   ....[1]....
        /*01e0*/ 	.word	0x00000140


	//   ....[2]....
        /*01e4*/ 	.word	0x000001a0


	//   ....[3]....
        /*01e8*/ 	.word	0x000001b0


	//   ....[4]....
        /*01ec*/ 	.word	0x000001d0


	//   ....[5]....
        /*01f0*/ 	.word	0x000001e0


	//   ....[6]....
        /*01f4*/ 	.word	0x00000200


	//   ....[7]....
        /*01f8*/ 	.word	0x00000210


	//   ....[8]....
        /*01fc*/ 	.word	0x00000230


	//   ....[9]....
        /*0200*/ 	.word	0x00000240


	//   ....[10]....
        /*0204*/ 	.word	0x000002a0


	//   ....[11]....
        /*0208*/ 	.word	0x000002f0


	//   ....[12]....
        /*020c*/ 	.word	0x00000350


	//   ....[13]....
        /*0210*/ 	.word	0x00000360


	//   ....[14]....
        /*0214*/ 	.word	0x00000380


	//   ....[15]....
        /*0218*/ 	.word	0x00000390


	//   ....[16]....
        /*021c*/ 	.word	0x000003b0


	//   ....[17]....
        /*0220*/ 	.word	0x000003c0


	//   ....[18]....
        /*0224*/ 	.word	0x000003e0


	//   ....[19]....
        /*0228*/ 	.word	0x000003f0


	//   ....[20]....
        /*022c*/ 	.word	0x00000490


	//   ....[21]....
        /*0230*/ 	.word	0x000004e0


	//   ....[22]....
        /*0234*/ 	.word	0x00000540


	//   ....[23]....
        /*0238*/ 	.word	0x00000550


	//   ....[24]....
        /*023c*/ 	.word	0x00000570


	//   ....[25]....
        /*0240*/ 	.word	0x00000580


	//   ....[26]....
        /*0244*/ 	.word	0x000005a0


	//   ....[27]....
        /*0248*/ 	.word	0x000005b0


	//   ....[28]....
        /*024c*/ 	.word	0x000005d0


	//   ....[29]....
        /*0250*/ 	.word	0x000005e0


	//   ....[30]....
        /*0254*/ 	.word	0x00000680


	//   ....[31]....
        /*0258*/ 	.word	0x000006d0


	//   ....[32]....
        /*025c*/ 	.word	0x00000730


	//   ....[33]....
        /*0260*/ 	.word	0x00000740


	//   ....[34]....
        /*0264*/ 	.word	0x00000760


	//   ....[35]....
        /*0268*/ 	.word	0x00000770


	//   ....[36]....
        /*026c*/ 	.word	0x00000790


	//   ....[37]....
        /*0270*/ 	.word	0x000007a0


	//   ....[38]....
        /*0274*/ 	.word	0x000007c0


	//   ....[39]....
        /*0278*/ 	.word	0x000007d0


	//   ....[40]....
        /*027c*/ 	.word	0x00000870


	//   ....[41]....
        /*0280*/ 	.word	0x000008c0


	//   ....[42]....
        /*0284*/ 	.word	0x00000920


	//   ....[43]....
        /*0288*/ 	.word	0x00000930


	//   ....[44]....
        /*028c*/ 	.word	0x00000950


	//   ....[45]....
        /*0290*/ 	.word	0x00000960


	//   ....[46]....
        /*0294*/ 	.word	0x00000980


	//   ....[47]....
        /*0298*/ 	.word	0x00000990


	//   ....[48]....
        /*029c*/ 	.word	0x000009b0


	//   ....[49]....
        /*02a0*/ 	.word	0x000009c0


	//   ....[50]....
        /*02a4*/ 	.word	0x00000a60


	//   ....[51]....
        /*02a8*/ 	.word	0x00000ab0


	//   ....[52]....
        /*02ac*/ 	.word	0x00000b10


	//   ....[53]....
        /*02b0*/ 	.word	0x00000b20


	//   ....[54]....
        /*02b4*/ 	.word	0x00000b40


	//   ....[55]....
        /*02b8*/ 	.word	0x00000b50


	//   ....[56]....
        /*02bc*/ 	.word	0x00000b70


	//   ....[57]....
        /*02c0*/ 	.word	0x00000b80


	//   ....[58]....
        /*02c4*/ 	.word	0x00000ba0


	//   ....[59]....
        /*02c8*/ 	.word	0x00000bb0


	//   ....[60]....
        /*02cc*/ 	.word	0x00000c50


	//   ....[61]....
        /*02d0*/ 	.word	0x00000ca0


	//   ....[62]....
        /*02d4*/ 	.word	0x00000d00


	//   ....[63]....
        /*02d8*/ 	.word	0x00000d10


	//   ....[64]....
        /*02dc*/ 	.word	0x00000d30


	//   ....[65]....
        /*02e0*/ 	.word	0x00000d40


	//   ....[66]....
        /*02e4*/ 	.word	0x00000d60


	//   ....[67]....
        /*02e8*/ 	.word	0x00000d70


	//   ....[68]....
        /*02ec*/ 	.word	0x00000d90


	//   ....[69]....
        /*02f0*/ 	.word	0x00000da0


	//   ....[70]....
        /*02f4*/ 	.word	0x00000e40


	//   ....[71]....
        /*02f8*/ 	.word	0x00000e90


	//   ....[72]....
        /*02fc*/ 	.word	0x00000ef0


	//   ....[73]....
        /*0300*/ 	.word	0x00000f00


	//   ....[74]....
        /*0304*/ 	.word	0x00000f20


	//   ....[75]....
        /*0308*/ 	.word	0x00000f30


	//   ....[76]....
        /*030c*/ 	.word	0x00000f50


	//   ....[77]....
        /*0310*/ 	.word	0x00000f60


	//   ....[78]....
        /*0314*/ 	.word	0x00000f80


	//   ....[79]....
        /*0318*/ 	.word	0x00000f90


	//   ....[80]....
        /*031c*/ 	.word	0x00001030


	//   ....[81]....
        /*0320*/ 	.word	0x00001080


	//   ....[82]....
        /*0324*/ 	.word	0x000010e0


	//   ....[83]....
        /*0328*/ 	.word	0x000010f0


	//   ....[84]....
        /*032c*/ 	.word	0x00001110


	//   ....[85]....
        /*0330*/ 	.word	0x00001120


	//   ....[86]....
        /*0334*/ 	.word	0x00001140


	//   ....[87]....
        /*0338*/ 	.word	0x00001150


	//   ....[88]....
        /*033c*/ 	.word	0x00001170


	//   ....[89]....
        /*0340*/ 	.word	0x00001180


	//   ....[90]....
        /*0344*/ 	.word	0x00001220


	//   ....[91]....
        /*0348*/ 	.word	0x00001260


	//   ....[92]....
        /*034c*/ 	.word	0x000012b0


	//   ....[93]....
        /*0350*/ 	.word	0x000012c0


	//   ....[94]....
        /*0354*/ 	.word	0x000012e0


	//   ....[95]....
        /*0358*/ 	.word	0x000012f0


	//   ....[96]....
        /*035c*/ 	.word	0x00001310


	//   ....[97]....
        /*0360*/ 	.word	0x00001320


	//   ....[98]....
        /*0364*/ 	.word	0x00001340


	//   ....[99]....
        /*0368*/ 	.word	0x00001350


	//----- nvinfo : EIATTR_VRC_CTA_INIT_COUNT
	.align		4
.L_137:
        /*036c*/ 	.byte	0x02, 0x4a
	.zero		1
	.zero		1


	//----- nvinfo : EIATTR_EXIT_INSTR_OFFSETS
	.align		4
        /*0370*/ 	.byte	0x04, 0x1c
        /*0372*/ 	.short	(.L_139 - .L_138)


	//   ....[0]....
.L_138:
        /*0374*/ 	.word	0x00001250


	//   ....[1]....
        /*0378*/ 	.word	0x00001360


	//   ....[2]....
        /*037c*/ 	.word	0x000013e0


	//----- nvinfo : EIATTR_CRS_STACK_SIZE
	.align		4
.L_139:
        /*0380*/ 	.byte	0x04, 0x1e
        /*0382*/ 	.short	(.L_141 - .L_140)
.L_140:
        /*0384*/ 	.word	0x00000000


	//----- nvinfo : EIATTR_CBANK_PARAM_SIZE
	.align		4
.L_141:
        /*0388*/ 	.byte	0x03, 0x19
        /*038a*/ 	.short	0x0018


	//----- nvinfo : EIATTR_PARAM_CBANK
	.align		4
        /*038c*/ 	.byte	0x04, 0x0a
        /*038e*/ 	.short	(.L_143 - .L_142)
	.align		4
.L_142:
        /*0390*/ 	.word	index@(.nv.constant0._Z7ForCallI16warp_xor_any_sumEvPdiS1_)
        /*0394*/ 	.short	0x0380
        /*0396*/ 	.short	0x0018


	//----- nvinfo : EIATTR_SW_WAR
	.align		4
.L_143:
        /*0398*/ 	.byte	0x04, 0x36
        /*039a*/ 	.short	(.L_145 - .L_144)
.L_144:
        /*039c*/ 	.word	0x00000008
.L_145:


//--------------------- .nv.info._Z7ForCallI12warp_any_sumEvPdiS1_ --------------------------
	.section	.nv.info._Z7ForCallI12warp_any_sumEvPdiS1_,"",@"SHT_CUDA_INFO"
	.sectionflags	@""
	.align	4


	//----- nvinfo : EIATTR_CUDA_API_VERSION
	.align		4
        /*0000*/ 	.byte	0x04, 0x37
        /*0002*/ 	.short	(.L_147 - .L_146)
.L_146:
        /*0004*/ 	.word	0x00000082


	//----- nvinfo : EIATTR_KPARAM_INFO
	.align		4
.L_147:
        /*0008*/ 	.byte	0x04, 0x17
        /*000a*/ 	.short	(.L_149 - .L_148)
.L_148:
        /*000c*/ 	.word	0x00000000
        /*0010*/ 	.short	0x0002
        /*0012*/ 	.short	0x0010
        /*0014*/ 	.byte	0x00, 0xf5, 0x21, 0x00


	//----- nvinfo : EIATTR_KPARAM_INFO
	.align		4
.L_149:
        /*0018*/ 	.byte	0x04, 0x17
        /*001a*/ 	.short	(.L_151 - .L_150)
.L_150:
        /*001c*/ 	.word	0x00000000
        /*0020*/ 	.short	0x0001
        /*0022*/ 	.short	0x0008
        /*0024*/ 	.byte	0x00, 0xf0, 0x11, 0x00


	//----- nvinfo : EIATTR_KPARAM_INFO
	.align		4
.L_151:
        /*0028*/ 	.byte	0x04, 0x17
        /*002a*/ 	.short	(.L_153 - .L_152)
.L_152:
        /*002c*/ 	.word	0x00000000
        /*0030*/ 	.short	0x0000
        /*0032*/ 	.short	0x0000
        /*0034*/ 	.byte	0x00, 0xf5, 0x21, 0x00


	//----- nvinfo : EIATTR_SPARSE_MMA_MASK
	.align		4
.L_153:
        /*0038*/ 	.byte	0x03, 0x50
        /*003a*/ 	.short	0x0000


	//----- nvinfo : EIATTR_MAXREG_COUNT
	.align		4
        /*003c*/ 	.byte	0x03, 0x1b
        /*003e*/ 	.short	0x00ff


	//----- nvinfo : EIATTR_MERCURY_ISA_VERSION
	.align		4
        /*0040*/ 	.byte	0x03, 0x5f
        /*0042*/ 	.short	0x0101


	//----- nvinfo : EIATTR_COOP_GROUP_MASK_REGIDS
	.align		4
        /*0044*/ 	.byte	0x04, 0x29
        /*0046*/ 	.short	(.L_155 - .L_154)


	//   ....[0]....
.L_154:
        /*0048*/ 	.word	0xffffffff


	//   ....[1]....
        /*004c*/ 	.word	0xffffffff


	//   ....[2]....
        /*0050*/ 	.word	0xffffffff


	//   ....[3]....
        /*0054*/ 	.word	0xffffffff


	//   ....[4]....
        /*0058*/ 	.word	0xffffffff


	//   ....[5]....
        /*005c*/ 	.word	0xffffffff


	//   ....[6]....
        /*0060*/ 	.word	0xffffffff


	//   ....[7]....
        /*0064*/ 	.word	0xffffffff


	//   ....[8]....
        /*0068*/ 	.word	0xffffffff


	//   ....[9]....
        /*006c*/ 	.word	0xffffffff


	//   ....[10]....
        /*0070*/ 	.word	0xffffffff


	//   ....[11]....
        /*0074*/ 	.word	0xffffffff


	//   ....[12]....
        /*0078*/ 	.word	0xffffffff


	//   ....[13]....
        /*007c*/ 	.word	0xffffffff


	//   ....[14]....
        /*0080*/ 	.word	0xffffffff


	//   ....[15]....
        /*0084*/ 	.word	0xffffffff


	//   ....[16]....
        /*0088*/ 	.word	0xffffffff


	//   ....[17]....
        /*008c*/ 	.word	0xffffffff


	//   ....[18]....
        /*0090*/ 	.word	0xffffffff


	//   ....[19]....
        /*0094*/ 	.word	0xffffffff


	//   ....[20]....
        /*0098*/ 	.word	0xffffffff


	//   ....[21]....
        /*009c*/ 	.word	0xffffffff


	//   ....[22]....
        /*00a0*/ 	.word	0xffffffff


	//   ....[23]....
        /*00a4*/ 	.word	0xffffffff


	//   ....[24]....
        /*00a8*/ 	.word	0xffffffff


	//   ....[25]....
        /*00ac*/ 	.word	0xffffffff


	//   ....[26]....
        /*00b0*/ 	.word	0xffffffff


	//   ....[27]....
        /*00b4*/ 	.word	0xffffffff


	//   ....[28]....
        /*00b8*/ 	.word	0xffffffff


	//   ....[29]....
        /*00bc*/ 	.word	0xffffffff


	//   ....[30]....
        /*00c0*/ 	.word	0xffffffff


	//   ....[31]....
        /*00c4*/ 	.word	0xffffffff


	//   ....[32]....
        /*00c8*/ 	.word	0xffffffff


	//   ....[33]....
        /*00cc*/ 	.word	0xffffffff


	//   ....[34]....
        /*00d0*/ 	.word	0xffffffff


	//   ....[35]....
        /*00d4*/ 	.word	0xffffffff


	//   ....[36]....
        /*00d8*/ 	.word	0xffffffff


	//   ....[37]....
        /*00dc*/ 	.word	0xffffffff


	//   ....[38]....
        /*00e0*/ 	.word	0xffffffff


	//   ....[39]....
        /*00e4*/ 	.word	0xffffffff


	//   ....[40]....
        /*00e8*/ 	.word	0xffffffff


	//   ....[41]....
        /*00ec*/ 	.word	0xffffffff


	//   ....[42]....
        /*00f0*/ 	.word	0xffffffff


	//   ....[43]....
        /*00f4*/ 	.word	0xffffffff


	//   ....[44]....
        /*00f8*/ 	.word	0xffffffff


	//   ....[45]....
        /*00fc*/ 	.word	0xffffffff


	//   ....[46]....
        /*0100*/ 	.word	0xffffffff


	//   ....[47]....
        /*0104*/ 	.word	0xffffffff


	//   ....[48]....
        /*0108*/ 	.word	0xffffffff


	//   ....[49]....
        /*010c*/ 	.word	0xffffffff


	//   ....[50]....
        /*0110*/ 	.word	0xffffffff


	//   ....[51]....
        /*0114*/ 	.word	0xffffffff


	//   ....[52]....
        /*0118*/ 	.word	0xffffffff


	//   ....[53]....
        /*011c*/ 	.word	0xffffffff


	//   ....[54]....
        /*0120*/ 	.word	0xffffffff


	//   ....[55]....
        /*0124*/ 	.word	0xffffffff


	//   ....[56]....
        /*0128*/ 	.word	0xffffffff


	//   ....[57]....
        /*012c*/ 	.word	0xffffffff


	//   ....[58]....
        /*0130*/ 	.word	0xffffffff


	//   ....[59]....
        /*0134*/ 	.word	0xffffffff


	//   ....[60]....
        /*0138*/ 	.word	0xffffffff


	//   ....[61]....
        /*013c*/ 	.word	0xffffffff


	//   ....[62]....
        /*0140*/ 	.word	0xffffffff


	//   ....[63]....
        /*0144*/ 	.word	0xffffffff


	//   ....[64]....
        /*0148*/ 	.word	0xffffffff


	//   ....[65]....
        /*014c*/ 	.word	0xffffffff


	//   ....[66]....
        /*0150*/ 	.word	0xffffffff


	//   ....[67]....
        /*0154*/ 	.word	0xffffffff


	//   ....[68]....
        /*0158*/ 	.word	0xffffffff


	//   ....[69]....
        /*015c*/ 	.word	0xffffffff


	//   ....[70]....
        /*0160*/ 	.word	0xffffffff


	//   ....[71]....
        /*0164*/ 	.word	0xffffffff


	//   ....[72]....
        /*0168*/ 	.word	0xffffffff


	//   ....[73]....
        /*016c*/ 	.word	0xffffffff


	//   ....[74]....
        /*0170*/ 	.word	0xffffffff


	//   ....[75]....
        /*0174*/ 	.word	0xffffffff


	//   ....[76]....
        /*0178*/ 	.word	0xffffffff


	//   ....[77]....
        /*017c*/ 	.word	0xffffffff


	//   ....[78]....
        /*0180*/ 	.word	0xffffffff


	//   ....[79]....
        /*0184*/ 	.word	0xffffffff


	//   ....[80]....
        /*0188*/ 	.word	0xffffffff


	//   ....[81]....
        /*018c*/ 	.word	0xffffffff


	//   ....[82]....
        /*0190*/ 	.word	0xffffffff


	//   ....[83]....
        /*0194*/ 	.word	0xffffffff


	//   ....[84]....
        /*0198*/ 	.word	0xffffffff


	//   ....[85]....
        /*019c*/ 	.word	0xffffffff


	//   ....[86]....
        /*01a0*/ 	.word	0xffffffff


	//   ....[87]....
        /*01a4*/ 	.word	0xffffffff


	//   ....[88]....
        /*01a8*/ 	.word	0xffffffff


	//   ....[89]....
        /*01ac*/ 	.word	0xffffffff


	//   ....[90]....
        /*01b0*/ 	.word	0xffffffff


	//   ....[91]....
        /*01b4*/ 	.word	0xffffffff


	//   ....[92]....
        /*01b8*/ 	.word	0xffffffff


	//   ....[93]....
        /*01bc*/ 	.word	0xffffffff


	//   ....[94]....
        /*01c0*/ 	.word	0xffffffff


	//   ....[95]....
        /*01c4*/ 	.word	0xffffffff


	//   ....[96]....
        /*01c8*/ 	.word	0xffffffff


	//   ....[97]....
        /*01cc*/ 	.word	0xffffffff


	//   ....[98]....
        /*01d0*/ 	.word	0xffffffff


	//   ....[99]....
        /*01d4*/ 	.word	0xffffffff


	//----- nvinfo : EIATTR_COOP_GROUP_INSTR_OFFSETS
	.align		4
.L_155:
        /*01d8*/ 	.byte	0x04, 0x28
        /*01da*/ 	.short	(.L_157 - .L_156)


	//   ....[0]....
.L_156:
        /*01dc*/ 	.word	0x00000110


	//   ....[1]....
        /*01e0*/ 	.word	0x00000140


	//   ....[2]....
        /*01e4*/ 	.word	0x000001a0


	//   ....[3]....
        /*01e8*/ 	.word	0x000001b0


	//   ....[4]....
        /*01ec*/ 	.word	0x000001d0


	//   ....[5]....
        /*01f0*/ 	.word	0x000001e0


	//   ....[6]....
        /*01f4*/ 	.word	0x00000200


	//   ....[7]....
        /*01f8*/ 	.word	0x00000210


	//   ....[8]....
        /*01fc*/ 	.word	0x00000230


	//   ....[9]....
        /*0200*/ 	.word	0x00000240


	//   ....[10]....
        /*0204*/ 	.word	0x000002a0


	//   ....[11]....
        /*0208*/ 	.word	0x000002f0


	//   ....[12]....
        /*020c*/ 	.word	0x00000350


	//   ....[13]....
        /*0210*/ 	.word	0x00000360


	//   ....[14]....
        /*0214*/ 	.word	0x00000380


	//   ....[15]....
        /*0218*/ 	.word	0x00000390


	//   ....[16]....
        /*021c*/ 	.word	0x000003b0


	//   ....[17]....
        /*0220*/ 	.word	0x000003c0


	//   ....[18]....
        /*0224*/ 	.word	0x000003e0


	//   ....[19]....
        /*0228*/ 	.word	0x000003f0


	//   ....[20]....
        /*022c*/ 	.word	0x00000490


	//   ....[21]....
        /*0230*/ 	.word	0x000004e0


	//   ....[22]....
        /*0234*/ 	.word	0x00000540


	//   ....[23]....
        /*0238*/ 	.word	0x00000550


	//   ....[24]....
        /*023c*/ 	.word	0x00000570


	//   ....[25]....
        /*0240*/ 	.word	0x00000580


	//   ....[26]....
        /*0244*/ 	.word	0x000005a0


	//   ....[27]....
        /*0248*/ 	.word	0x000005b0


	//   ....[28]....
        /*024c*/ 	.word	0x000005d0


	//   ....[29]....
        /*0250*/ 	.word	0x000005e0


	//   ....[30]....
        /*0254*/ 	.word	0x00000680


	//   ....[31]....
        /*0258*/ 	.word	0x000006d0


	//   ....[32]....
        /*025c*/ 	.word	0x00000730


	//   ....[33]....
        /*0260*/ 	.word	0x00000740


	//   ....[34]....
        /*0264*/ 	.word	0x00000760


	//   ....[35]....
        /*0268*/ 	.word	0x00000770


	//   ....[36]....
        /*026c*/ 	.word	0x00000790


	//   ....[37]....
        /*0270*/ 	.word	0x000007a0


	//   ....[38]....
        /*0274*/ 	.word	0x000007c0


	//   ....[39]....
        /*0278*/ 	.word	0x000007d0


	//   ....[40]....
        /*027c*/ 	.word	0x00000870


	//   ....[41]....
        /*0280*/ 	.word	0x000008c0


	//   ....[42]....
        /*0284*/ 	.word	0x00000920


	//   ....[43]....
        /*0288*/ 	.word	0x00000930


	//   ....[44]....
        /*028c*/ 	.word	0x00000950


	//   ....[45]....
        /*0290*/ 	.word	0x00000960


	//   ....[46]....
        /*0294*/ 	.word	0x00000980


	//   ....[47]....
        /*0298*/ 	.word	0x00000990


	//   ....[48]....
        /*029c*/ 	.word	0x000009b0


	//   ....[49]....
        /*02a0*/ 	.word	0x000009c0


	//   ....[50]....
        /*02a4*/ 	.word	0x00000a60


	//   ....[51]....
        /*02a8*/ 	.word	0x00000ab0


	//   ....[52]....
        /*02ac*/ 	.word	0x00000b10


	//   ....[53]....
        /*02b0*/ 	.word	0x00000b20


	//   ....[54]....
        /*02b4*/ 	.word	0x00000b40


	//   ....[55]....
        /*02b8*/ 	.word	0x00000b50


	//   ....[56]....
        /*02bc*/ 	.word	0x00000b70


	//   ....[57]....
        /*02c0*/ 	.word	0x00000b80


	//   ....[58]....
        /*02c4*/ 	.word	0x00000ba0


	//   ....[59]....
        /*02c8*/ 	.word	0x00000bb0


	//   ....[60]....
        /*02cc*/ 	.word	0x00000c50


	//   ....[61]....
        /*02d0*/ 	.word	0x00000ca0


	//   ....[62]....
        /*02d4*/ 	.word	0x00000d00


	//   ....[63]....
        /*02d8*/ 	.word	0x00000d10


	//   ....[64]....
        /*02dc*/ 	.word	0x00000d30


	//   ....[65]....
        /*02e0*/ 	.word	0x00000d40


	//   ....[66]....
        /*02e4*/ 	.word	0x00000d60


	//   ....[67]....
        /*02e8*/ 	.word	0x00000d70


	//   ....[68]....
        /*02ec*/ 	.word	0x00000d90


	//   ....[69]....
        /*02f0*/ 	.word	0x00000da0


	//   ....[70]....
        /*02f4*/ 	.word	0x00000e40


	//   ....[71]....
        /*02f8*/ 	.word	0x00000e90


	//   ....[72]....
        /*02fc*/ 	.word	0x00000ef0


	//   ....[73]....
        /*0300*/ 	.word	0x00000f00


	//   ....[74]....
        /*0304*/ 	.word	0x00000f20


	//   ....[75]....
        /*0308*/ 	.word	0x00000f30


	//   ....[76]....
        /*030c*/ 	.word	0x00000f50


	//   ....[77]....
        /*0310*/ 	.word	0x00000f60


	//   ....[78]....
        /*0314*/ 	.word	0x00000f80


	//   ....[79]....
        /*0318*/ 	.word	0x00000f90


	//   ....[80]....
        /*031c*/ 	.word	0x00001030


	//   ....[81]....
        /*0320*/ 	.word	0x00001080


	//   ....[82]....
        /*0324*/ 	.word	0x000010e0


	//   ....[83]....
        /*0328*/ 	.word	0x000010f0


	//   ....[84]....
        /*032c*/ 	.word	0x00001110


	//   ....[85]....
        /*0330*/ 	.word	0x00001120


	//   ....[86]....
        /*0334*/ 	.word	0x00001140


	//   ....[87]....
        /*0338*/ 	.word	0x00001150


	//   ....[88]....
        /*033c*/ 	.word	0x00001170


	//   ....[89]....
        /*0340*/ 	.word	0x00001180


	//   ....[90]....
        /*0344*/ 	.word	0x00001220


	//   ....[91]....
        /*0348*/ 	.word	0x00001260


	//   ....[92]....
        /*034c*/ 	.word	0x000012b0


	//   ....[93]....
        /*0350*/ 	.word	0x000012c0


	//   ....[94]....
        /*0354*/ 	.word	0x000012e0


	//   ....[95]....
        /*0358*/ 	.word	0x000012f0


	//   ....[96]....
        /*035c*/ 	.word	0x00001310


	//   ....[97]....
        /*0360*/ 	.word	0x00001320


	//   ....[98]....
        /*0364*/ 	.word	0x00001340


	//   ....[99]....
        /*0368*/ 	.word	0x00001350


	//----- nvinfo : EIATTR_VRC_CTA_INIT_COUNT
	.align		4
.L_157:
        /*036c*/ 	.byte	0x02, 0x4a
	.zero		1
	.zero		1


	//----- nvinfo : EIATTR_EXIT_INSTR_OFFSETS
	.align		4
        /*0370*/ 	.byte	0x04, 0x1c
        /*0372*/ 	.short	(.L_159 - .L_158)


	//   ....[0]....
.L_158:
        /*0374*/ 	.word	0x00001250


	//   ....[1]....
        /*0378*/ 	.word	0x00001360


	//   ....[2]....
        /*037c*/ 	.word	0x000013e0


	//----- nvinfo : EIATTR_CRS_STACK_SIZE
	.align		4
.L_159:
        /*0380*/ 	.byte	0x04, 0x1e
        /*0382*/ 	.short	(.L_161 - .L_160)
.L_160:
        /*0384*/ 	.word	0x00000000


	//----- nvinfo : EIATTR_CBANK_PARAM_SIZE
	.align		4
.L_161:
        /*0388*/ 	.byte	0x03, 0x19
        /*038a*/ 	.short	0x0018


	//----- nvinfo : EIATTR_PARAM_CBANK
	.align		4
        /*038c*/ 	.byte	0x04, 0x0a
        /*038e*/ 	.short	(.L_163 - .L_162)
	.align		4
.L_162:
        /*0390*/ 	.word	index@(.nv.constant0._Z7ForCallI12warp_any_sumEvPdiS1_)
        /*0394*/ 	.short	0x0380
        /*0396*/ 	.short	0x0018


	//----- nvinfo : EIATTR_SW_WAR
	.align		4
.L_163:
        /*0398*/ 	.byte	0x04, 0x36
        /*039a*/ 	.short	(.L_165 - .L_164)
.L_164:
        /*039c*/ 	.word	0x00000008
.L_165:


//--------------------- .nv.info._Z7ForCallI8warp_sumEvPdiS1_ --------------------------
	.section	.nv.info._Z7ForCallI8warp_sumEvPdiS1_,"",@"SHT_CUDA_INFO"
	.sectionflags	@""
	.align	4


	//----- nvinfo : EIATTR_CUDA_API_VERSION
	.align		4
        /*0000*/ 	.byte	0x04, 0x37
        /*0002*/ 	.short	(.L_167 - .L_166)
.L_166:
        /*0004*/ 	.word	0x00000082


	//----- nvinfo : EIATTR_KPARAM_INFO
	.align		4
.L_167:
        /*0008*/ 	.byte	0x04, 0x17
        /*000a*/ 	.short	(.L_169 - .L_168)
.L_168:
        /*000c*/ 	.word	0x00000000
        /*0010*/ 	.short	0x0002
        /*0012*/ 	.short	0x0010
        /*0014*/ 	.byte	0x00, 0xf5, 0x21, 0x00


	//----- nvinfo : EIATTR_KPARAM_INFO
	.align		4
.L_169:
        /*0018*/ 	.byte	0x04, 0x17
        /*001a*/ 	.short	(.L_171 - .L_170)
.L_170:
        /*001c*/ 	.word	0x00000000
        /*0020*/ 	.short	0x0001
        /*0022*/ 	.short	0x0008
        /*0024*/ 	.byte	0x00, 0xf0, 0x11, 0x00


	//----- nvinfo : EIATTR_KPARAM_INFO
	.align		4
.L_171:
        /*0028*/ 	.byte	0x04, 0x17
        /*002a*/ 	.short	(.L_173 - .L_172)
.L_172:
        /*002c*/ 	.word	0x00000000
        /*0030*/ 	.short	0x0000
        /*0032*/ 	.short	0x0000
        /*0034*/ 	.byte	0x00, 0xf5, 0x21, 0x00


	//----- nvinfo : EIATTR_SPARSE_MMA_MASK
	.align		4
.L_173:
        /*0038*/ 	.byte	0x03, 0x50
        /*003a*/ 	.short	0x0000


	//----- nvinfo : EIATTR_MAXREG_COUNT
	.align		4
        /*003c*/ 	.byte	0x03, 0x1b
        /*003e*/ 	.short	0x00ff


	//----- nvinfo : EIATTR_MERCURY_ISA_VERSION
	.align		4
        /*0040*/ 	.byte	0x03, 0x5f
        /*0042*/ 	.short	0x0101


	//----- nvinfo : EIATTR_COOP_GROUP_MASK_REGIDS
	.align		4
        /*0044*/ 	.byte	0x04, 0x29
        /*0046*/ 	.short	(.L_175 - .L_174)


	//   ....[0]....
.L_174:
        /*0048*/ 	.word	0xffffffff


	//   ....[1]....
        /*004c*/ 	.word	0xffffffff


	//   ....[2]....
        /*0050*/ 	.word	0xffffffff


	//   ....[3]....
        /*0054*/ 	.word	0xffffffff


	//   ....[4]....
        /*0058*/ 	.word	0xffffffff


	//   ....[5]....
        /*005c*/ 	.word	0xffffffff


	//   ....[6]....
        /*0060*/ 	.word	0xffffffff


	//   ....[7]....
        /*0064*/ 	.word	0xffffffff


	//   ....[8]....
        /*0068*/ 	.word	0xffffffff


	//   ....[9]....
        /*006c*/ 	.word	0xffffffff


	//   ....[10]....
        /*0070*/ 	.word	0xffffffff


	//   ....[11]....
        /*0074*/ 	.word	0xffffffff


	//   ....[12]....
        /*0078*/ 	.word	0xffffffff


	//   ....[13]....
        /*007c*/ 	.word	0xffffffff


	//   ....[14]....
        /*0080*/ 	.word	0xffffffff


	//   ....[15]....
        /*0084*/ 	.word	0xffffffff


	//   ....[16]....
        /*0088*/ 	.word	0xffffffff


	//   ....[17]....
        /*008c*/ 	.word	0xffffffff


	//   ....[18]....
        /*0090*/ 	.word	0xffffffff


	//   ....[19]....
        /*0094*/ 	.word	0xffffffff


	//   ....[20]....
        /*0098*/ 	.word	0xffffffff


	//   ....[21]....
        /*009c*/ 	.word	0xffffffff


	//   ....[22]....
        /*00a0*/ 	.word	0xffffffff


	//   ....[23]....
        /*00a4*/ 	.word	0xffffffff


	//   ....[24]....
        /*00a8*/ 	.word	0xffffffff


	//   ....[25]....
        /*00ac*/ 	.word	0xffffffff


	//   ....[26]....
        /*00b0*/ 	.word	0xffffffff


	//   ....[27]....
        /*00b4*/ 	.word	0xffffffff


	//   ....[28]....
        /*00b8*/ 	.word	0xffffffff


	//   ....[29]....
        /*00bc*/ 	.word	0xffffffff


	//   ....[30]....
        /*00c0*/ 	.word	0xffffffff


	//   ....[31]....
        /*00c4*/ 	.word	0xffffffff


	//   ....[32]....
        /*00c8*/ 	.word	0xffffffff


	//   ....[33]....
        /*00cc*/ 	.word	0xffffffff


	//   ....[34]....
        /*00d0*/ 	.word	0xffffffff


	//   ....[35]....
        /*00d4*/ 	.word	0xffffffff


	//   ....[36]....
        /*00d8*/ 	.word	0xffffffff


	//   ....[37]....
        /*00dc*/ 	.word	0xffffffff


	//   ....[38]....
        /*00e0*/ 	.word	0xffffffff


	//   ....[39]....
        /*00e4*/ 	.word	0xffffffff


	//   ....[40]....
        /*00e8*/ 	.word	0xffffffff


	//   ....[41]....
        /*00ec*/ 	.word	0xffffffff


	//   ....[42]....
        /*00f0*/ 	.word	0xffffffff


	//   ....[43]....
        /*00f4*/ 	.word	0xffffffff


	//   ....[44]....
        /*00f8*/ 	.word	0xffffffff


	//   ....[45]....
        /*00fc*/ 	.word	0xffffffff


	//   ....[46]....
        /*0100*/ 	.word	0xffffffff


	//   ....[47]....
        /*0104*/ 	.word	0xffffffff


	//   ....[48]....
        /*0108*/ 	.word	0xffffffff


	//   ....[49]....
        /*010c*/ 	.word	0xffffffff


	//   ....[50]....
        /*0110*/ 	.word	0xffffffff


	//   ....[51]....
        /*0114*/ 	.word	0xffffffff


	//   ....[52]....
        /*0118*/ 	.word	0xffffffff


	//   ....[53]....
        /*011c*/ 	.word	0xffffffff


	//   ....[54]....
        /*0120*/ 	.word	0xffffffff


	//   ....[55]....
        /*0124*/ 	.word	0xffffffff


	//   ....[56]....
        /*0128*/ 	.word	0xffffffff


	//   ....[57]....
        /*012c*/ 	.word	0xffffffff


	//   ....[58]....
        /*0130*/ 	.word	0xffffffff


	//   ....[59]....
        /*0134*/ 	.word	0xffffffff


	//   ....[60]....
        /*0138*/ 	.word	0xffffffff


	//   ....[61]....
        /*013c*/ 	.word	0xffffffff


	//   ....[62]....
        /*0140*/ 	.word	0xffffffff


	//   ....[63]....
        /*0144*/ 	.word	0xffffffff


	//   ....[64]....
        /*0148*/ 	.word	0xffffffff


	//   ....[65]....
        /*014c*/ 	.word	0xffffffff


	//   ....[66]....
        /*0150*/ 	.word	0xffffffff


	//   ....[67]....
        /*0154*/ 	.word	0xffffffff


	//   ....[68]....
        /*0158*/ 	.word	0xffffffff


	//   ....[69]....
        /*015c*/ 	.word	0xffffffff


	//   ....[70]....
        /*0160*/ 	.word	0xffffffff


	//   ....[71]....
        /*0164*/ 	.word	0xffffffff


	//   ....[72]....
        /*0168*/ 	.word	0xffffffff


	//   ....[73]....
        /*016c*/ 	.word	0xffffffff


	//   ....[74]....
        /*0170*/ 	.word	0xffffffff


	//   ....[75]....
        /*0174*/ 	.word	0xffffffff


	//   ....[76]....
        /*0178*/ 	.word	0xffffffff


	//   ....[77]....
        /*017c*/ 	.word	0xffffffff


	//   ....[78]....
        /*0180*/ 	.word	0xffffffff


	//   ....[79]....
        /*0184*/ 	.word	0xffffffff


	//   ....[80]....
        /*0188*/ 	.word	0xffffffff


	//   ....[81]....
        /*018c*/ 	.word	0xffffffff


	//   ....[82]....
        /*0190*/ 	.word	0xffffffff


	//   ....[83]....
        /*0194*/ 	.word	0xffffffff


	//   ....[84]....
        /*0198*/ 	.word	0xffffffff


	//   ....[85]....
        /*019c*/ 	.word	0xffffffff


	//   ....[86]....
        /*01a0*/ 	.word	0xffffffff


	//   ....[87]....
        /*01a4*/ 	.word	0xffffffff


	//   ....[88]....
        /*01a8*/ 	.word	0xffffffff


	//   ....[89]....
        /*01ac*/ 	.word	0xffffffff


	//----- nvinfo : EIATTR_COOP_GROUP_INSTR_OFFSETS
	.align		4
.L_175:
        /*01b0*/ 	.byte	0x04, 0x28
        /*01b2*/ 	.short	(.L_177 - .L_176)


	//   ....[0]....
.L_176:
        /*01b4*/ 	.word	0x00000160


	//   ....[1]....
        /*01b8*/ 	.word	0x00000180


	//   ....[2]....
        /*01bc*/ 	.word	0x00000190


	//   ....[3]....
        /*01c0*/ 	.word	0x000001b0


	//   ....[4]....
        /*01c4*/ 	.word	0x000001c0


	//   ....[5]....
        /*01c8*/ 	.word	0x000001e0


	//   ....[6]....
        /*01cc*/ 	.word	0x000001f0


	//   ....[7]....
        /*01d0*/ 	.word	0x00000210


	//   ....[8]....
        /*01d4*/ 	.word	0x00000220


	//   ....[9]....
        /*01d8*/ 	.word	0x00000280


	//   ....[10]....
        /*01dc*/ 	.word	0x00000340


	//   ....[11]....
        /*01e0*/ 	.word	0x00000350


	//   ....[12]....
        /*01e4*/ 	.word	0x000003a0


	//   ....[13]....
        /*01e8*/ 	.word	0x000003b0


	//   ....[14]....
        /*01ec*/ 	.word	0x000003d0


	//   ....[15]....
        /*01f0*/ 	.word	0x000003e0


	//   ....[16]....
        /*01f4*/ 	.word	0x00000400


	//   ....[17]....
        /*01f8*/ 	.word	0x00000410


	//   ....[18]....
        /*01fc*/ 	.word	0x00000460


	//   ....[19]....
        /*0200*/ 	.word	0x000004d0


	//   ....[20]....
        /*0204*/ 	.word	0x000004e0


	//   ....[21]....
        /*0208*/ 	.word	0x00000500


	//   ....[22]....
        /*020c*/ 	.word	0x00000510


	//   ....[23]....
        /*0210*/ 	.word	0x00000530


	//   ....[24]....
        /*0214*/ 	.word	0x00000540


	//   ....[25]....
        /*0218*/ 	.word	0x00000560


	//   ....[26]....
        /*021c*/ 	.word	0x00000570


	//   ....[27]....
        /*0220*/ 	.word	0x000005c0


	//   ....[28]....
        /*0224*/ 	.word	0x00000630


	//   ....[29]....
        /*0228*/ 	.word	0x00000640


	//   ....[30]....
        /*022c*/ 	.word	0x00000660


	//   ....[31]....
        /*0230*/ 	.word	0x00000670


	//   ....[32]....
        /*0234*/ 	.word	0x00000690


	//   ....[33]....
        /*0238*/ 	.word	0x000006a0


	//   ....[34]....
        /*023c*/ 	.word	0x000006c0


	//   ....[35]....
        /*0240*/ 	.word	0x000006d0


	//   ....[36]....
        /*0244*/ 	.word	0x00000720


	//   ....[37]....
        /*0248*/ 	.word	0x00000790


	//   ....[38]....
        /*024c*/ 	.word	0x000007a0


	//   ....[39]....
        /*0250*/ 	.word	0x000007c0


	//   ....[40]....
        /*0254*/ 	.word	0x000007d0


	//   ....[41]....
        /*0258*/ 	.word	0x000007f0


	//   ....[42]....
        /*025c*/ 	.word	0x00000800


	//   ....[43]....
        /*0260*/ 	.word	0x00000820


	//   ....[44]....
        /*0264*/ 	.word	0x00000830


	//   ....[45]....
        /*0268*/ 	.word	0x00000880


	//   ....[46]....
        /*026c*/ 	.word	0x000008f0


	//   ....[47]....
        /*0270*/ 	.word	0x00000900


	//   ....[48]....
        /*0274*/ 	.word	0x00000920


	//   ....[49]....
        /*0278*/ 	.word	0x00000930


	//   ....[50]....
        /*027c*/ 	.word	0x00000950


	//   ....[51]....
        /*0280*/ 	.word	0x00000960


	//   ....[52]....
        /*0284*/ 	.word	0x00000980


	//   ....[53]....
        /*0288*/ 	.word	0x00000990


	//   ....[54]....
        /*028c*/ 	.word	0x000009e0


	//   ....[55]....
        /*0290*/ 	.word	0x00000a50


	//   ....[56]....
        /*0294*/ 	.word	0x00000a60


	//   ....[57]....
        /*0298*/ 	.word	0x00000a80


	//   ....[58]....
        /*029c*/ 	.word	0x00000a90


	//   ....[59]....
        /*02a0*/ 	.word	0x00000ab0


	//   ....[60]....
        /*02a4*/ 	.word	0x00000ac0


	//   ....[61]....
        /*02a8*/ 	.word	0x00000ae0


	//   ....[62]....
        /*02ac*/ 	.word	0x00000af0


	//   ....[63]....
        /*02b0*/ 	.word	0x00000b40


	//   ....[64]....
        /*02b4*/ 	.word	0x00000bb0


	//   ....[65]....
        /*02b8*/ 	.word	0x00000bc0


	//   ....[66]....
        /*02bc*/ 	.word	0x00000be0


	//   ....[67]....
        /*02c0*/ 	.word	0x00000bf0


	//   ....[68]....
        /*02c4*/ 	.word	0x00000c10


	//   ....[69]....
        /*02c8*/ 	.word	0x00000c20


	//   ....[70]....
        /*02cc*/ 	.word	0x00000c40


	//   ....[71]....
        /*02d0*/ 	.word	0x00000c50


	//   ....[72]....
        /*02d4*/ 	.word	0x00000ca0


	//   ....[73]....
        /*02d8*/ 	.word	0x00000d10


	//   ....[74]....
        /*02dc*/ 	.word	0x00000d20


	//   ....[75]....
        /*02e0*/ 	.word	0x00000d40


	//   ....[76]....
        /*02e4*/ 	.word	0x00000d50


	//   ....[77]....
        /*02e8*/ 	.word	0x00000d70


	//   ....[78]....
        /*02ec*/ 	.word	0x00000d80


	//   ....[79]....
        /*02f0*/ 	.word	0x00000da0


	//   ....[80]....
        /*02f4*/ 	.word	0x00000db0


	//   ....[81]....
        /*02f8*/ 	.word	0x00000e00


	//   ....[82]....
        /*02fc*/ 	.word	0x00000e40


	//   ....[83]....
        /*0300*/ 	.word	0x00000e50


	//   ....[84]....
        /*0304*/ 	.word	0x00000e70


	//   ....[85]....
        /*0308*/ 	.word	0x00000e80


	//   ....[86]....
        /*030c*/ 	.word	0x00000ea0


	//   ....[87]....
        /*0310*/ 	.word	0x00000eb0


	//   ....[88]....
        /*0314*/ 	.word	0x00000ed0


	//   ....[89]....
        /*0318*/ 	.word	0x00000ee0


	//----- nvinfo : EIATTR_VRC_CTA_INIT_COUNT
	.align		4
.L_177:
        /*031c*/ 	.byte	0x02, 0x4a
	.zero		1
	.zero		1


	//----- nvinfo : EIATTR_EXIT_INSTR_OFFSETS
	.align		4
        /*0320*/ 	.byte	0x04, 0x1c
        /*0322*/ 	.short	(.L_179 - .L_178)


	//   ....[0]....
.L_178:
        /*0324*/ 	.word	0x00000f00


	//   ....[1]....
        /*0328*/ 	.word	0x00000f20


	//----- nvinfo : EIATTR_CRS_STACK_SIZE
	.align		4
.L_179:
        /*032c*/ 	.byte	0x04, 0x1e
        /*032e*/ 	.short	(.L_181 - .L_180)
.L_180:
        /*0330*/ 	.word	0x00000000


	//----- nvinfo : EIATTR_CBANK_PARAM_SIZE
	.align		4
.L_181:
        /*0334*/ 	.byte	0x03, 0x19
        /*0336*/ 	.short	0x0018


	//----- nvinfo : EIATTR_PARAM_CBANK
	.align		4
        /*0338*/ 	.byte	0x04, 0x0a
        /*033a*/ 	.short	(.L_183 - .L_182)
	.align		4
.L_182:
        /*033c*/ 	.word	index@(.nv.constant0._Z7ForCallI8warp_sumEvPdiS1_)
        /*0340*/ 	.short	0x0380
        /*0342*/ 	.short	0x0018


	//----- nvinfo : EIATTR_SW_WAR
	.align		4
.L_183:
        /*0344*/ 	.byte	0x04, 0x36
        /*0346*/ 	.short	(.L_185 - .L_184)
.L_184:
        /*0348*/ 	.word	0x00000008
.L_185:


//--------------------- .nv.info._Z7ForCallI9block_sumEvPdiS1_ --------------------------
	.section	.nv.info._Z7ForCallI9block_sumEvPdiS1_,"",@"SHT_CUDA_INFO"
	.sectionflags	@""
	.align	4


	//----- nvinfo : EIATTR_CUDA_API_VERSION
	.align		4
        /*0000*/ 	.byte	0x04, 0x37
        /*0002*/ 	.short	(.L_187 - .L_186)
.L_186:
        /*0004*/ 	.word	0x00000082


	//----- nvinfo : EIATTR_KPARAM_INFO
	.align		4
.L_187:
        /*0008*/ 	.byte	0x04, 0x17
        /*000a*/ 	.short	(.L_189 - .L_188)
.L_188:
        /*000c*/ 	.word	0x00000000
        /*0010*/ 	.short	0x0002
        /*0012*/ 	.short	0x0010
        /*0014*/ 	.byte	0x00, 0xf5, 0x21, 0x00


	//----- nvinfo : EIATTR_KPARAM_INFO
	.align		4
.L_189:
        /*0018*/ 	.byte	0x04, 0x17
        /*001a*/ 	.short	(.L_191 - .L_190)
.L_190:
        /*001c*/ 	.word	0x00000000
        /*0020*/ 	.short	0x0001
        /*0022*/ 	.short	0x0008
        /*0024*/ 	.byte	0x00, 0xf0, 0x11, 0x00


	//----- nvinfo : EIATTR_KPARAM_INFO
	.align		4
.L_191:
        /*0028*/ 	.byte	0x04, 0x17
        /*002a*/ 	.short	(.L_193 - .L_192)
.L_192:
        /*002c*/ 	.word	0x00000000
        /*0030*/ 	.short	0x0000
        /*0032*/ 	.short	0x0000
        /*0034*/ 	.byte	0x00, 0xf5, 0x21, 0x00


	//----- nvinfo : EIATTR_SPARSE_MMA_MASK
	.align		4
.L_193:
        /*0038*/ 	.byte	0x03, 0x50
        /*003a*/ 	.short	0x0000


	//----- nvinfo : EIATTR_MAXREG_COUNT
	.align		4
        /*003c*/ 	.byte	0x03, 0x1b
        /*003e*/ 	.short	0x00ff


	//----- nvinfo : EIATTR_NUM_BARRIERS
	.align		4
        /*0040*/ 	.byte	0x02, 0x4c
        /*0042*/ 	.byte	0x01
	.zero		1


	//----- nvinfo : EIATTR_MERCURY_ISA_VERSION
	.align		4
        /*0044*/ 	.byte	0x03, 0x5f
        /*0046*/ 	.short	0x0101


	//----- nvinfo : EIATTR_VRC_CTA_INIT_COUNT
	.align		4
        /*0048*/ 	.byte	0x02, 0x4a
	.zero		1
	.zero		1


	//----- nvinfo : EIATTR_EXIT_INSTR_OFFSETS
	.align		4
        /*004c*/ 	.byte	0x04, 0x1c
        /*004e*/ 	.short	(.L_195 - .L_194)


	//   ....[0]....
.L_194:
        /*0050*/ 	.word	0x00001730


	//   ....[1]....
        /*0054*/ 	.word	0x00001790


	//   ....[2]....
        /*0058*/ 	.word	0x00001800


	//----- nvinfo : EIATTR_CRS_STACK_SIZE
	.align		4
.L_195:
        /*005c*/ 	.byte	0x04, 0x1e
        /*005e*/ 	.short	(.L_197 - .L_196)
.L_196:
        /*0060*/ 	.word	0x00000000


	//----- nvinfo : EIATTR_CBANK_PARAM_SIZE
	.align		4
.L_197:
        /*0064*/ 	.byte	0x03, 0x19
        /*0066*/ 	.short	0x0018


	//----- nvinfo : EIATTR_PARAM_CBANK
	.align		4
        /*0068*/ 	.byte	0x04, 0x0a
        /*006a*/ 	.short	(.L_199 - .L_198)
	.align		4
.L_198:
        /*006c*/ 	.word	index@(.nv.constant0._Z7ForCallI9block_sumEvPdiS1_)
        /*0070*/ 	.short	0x0380
        /*0072*/ 	.short	0x0018


	//----- nvinfo : EIATTR_SW_WAR
	.align		4
.L_199:
        /*0074*/ 	.byte	0x04, 0x36
        /*0076*/ 	.short	(.L_201 - .L_200)
.L_200:
        /*0078*/ 	.word	0x00000008
.L_201:


//--------------------- .nv.info._Z7ForCallI10direct_sumEvPdiS1_ --------------------------
	.section	.nv.info._Z7ForCallI10direct_sumEvPdiS1_,"",@"SHT_CUDA_INFO"
	.sectionflags	@""
	.align	4


	//----- nvinfo : EIATTR_CUDA_API_VERSION
	.align		4
        /*0000*/ 	.byte	0x04, 0x37
        /*0002*/ 	.short	(.L_203 - .L_202)
.L_202:
        /*0004*/ 	.word	0x00000082


	//----- nvinfo : EIATTR_KPARAM_INFO
	.align		4
.L_203:
        /*0008*/ 	.byte	0x04, 0x17
        /*000a*/ 	.short	(.L_205 - .L_204)
.L_204:
        /*000c*/ 	.word	0x00000000
        /*0010*/ 	.short	0x0002
        /*0012*/ 	.short	0x0010
        /*0014*/ 	.byte	0x00, 0xf5, 0x21, 0x00


	//----- nvinfo : EIATTR_KPARAM_INFO
	.align		4
.L_205:
        /*0018*/ 	.byte	0x04, 0x17
        /*001a*/ 	.short	(.L_207 - .L_206)
.L_206:
        /*001c*/ 	.word	0x00000000
        /*0020*/ 	.short	0x0001
        /*0022*/ 	.short	0x0008
        /*0024*/ 	.byte	0x00, 0xf0, 0x11, 0x00


	//----- nvinfo : EIATTR_KPARAM_INFO
	.align		4
.L_207:
        /*0028*/ 	.byte	0x04, 0x17
        /*002a*/ 	.short	(.L_209 - .L_208)
.L_208:
        /*002c*/ 	.word	0x00000000
        /*0030*/ 	.short	0x0000
        /*0032*/ 	.short	0x0000
        /*0034*/ 	.byte	0x00, 0xf5, 0x21, 0x00


	//----- nvinfo : EIATTR_SPARSE_MMA_MASK
	.align		4
.L_209:
        /*0038*/ 	.byte	0x03, 0x50
        /*003a*/ 	.short	0x0000


	//----- nvinfo : EIATTR_MAXREG_COUNT
	.align		4
        /*003c*/ 	.byte	0x03, 0x1b
        /*003e*/ 	.short	0x00ff


	//----- nvinfo : EIATTR_MERCURY_ISA_VERSION
	.align		4
        /*0040*/ 	.byte	0x03, 0x5f
        /*0042*/ 	.short	0x0101


	//----- nvinfo : EIATTR_VRC_CTA_INIT_COUNT
	.align		4
        /*0044*/ 	.byte	0x02, 0x4a
	.zero		1
	.zero		1


	//----- nvinfo : EIATTR_EXIT_INSTR_OFFSETS
	.align		4
        /*0048*/ 	.byte	0x04, 0x1c
        /*004a*/ 	.short	(.L_211 - .L_210)


	//   ....[0]....
.L_210:
        /*004c*/ 	.word	0x00000390


	//----- nvinfo : EIATTR_CBANK_PARAM_SIZE
	.align		4
.L_211:
        /*0050*/ 	.byte	0x03, 0x19
        /*0052*/ 	.short	0x0018


	//----- nvinfo : EIATTR_PARAM_CBANK
	.align		4
        /*0054*/ 	.byte	0x04, 0x0a
        /*0056*/ 	.short	(.L_213 - .L_212)
	.align		4
.L_212:
        /*0058*/ 	.word	index@(.nv.constant0._Z7ForCallI10direct_sumEvPdiS1_)
        /*005c*/ 	.short	0x0380
        /*005e*/ 	.short	0x0018


	//----- nvinfo : EIATTR_SW_WAR
	.align		4
.L_213:
        /*0060*/ 	.byte	0x04, 0x36
        /*0062*/ 	.short	(.L_215 - .L_214)
.L_214:
        /*0064*/ 	.word	0x00000008
.L_215:


//--------------------- .nv.info._Z10DirectCallI10direct_sumEvPdiS1_ --------------------------
	.section	.nv.info._Z10DirectCallI10direct_sumEvPdiS1_,"",@"SHT_CUDA_INFO"
	.sectionflags	@""
	.align	4


	//----- nvinfo : EIATTR_CUDA_API_VERSION
	.align		4
        /*0000*/ 	.byte	0x04, 0x37
        /*0002*/ 	.short	(.L_217 - .L_216)
.L_216:
        /*0004*/ 	.word	0x00000082


	//----- nvinfo : EIATTR_KPARAM_INFO
	.align		4
.L_217:
        /*0008*/ 	.byte	0x04, 0x17
        /*000a*/ 	.short	(.L_219 - .L_218)
.L_218:
        /*000c*/ 	.word	0x00000000
        /*0010*/ 	.short	0x0002
        /*0012*/ 	.short	0x0010
        /*0014*/ 	.byte	0x00, 0xf5, 0x21, 0x00


	//----- nvinfo : EIATTR_KPARAM_INFO
	.align		4
.L_219:
        /*0018*/ 	.byte	0x04, 0x17
        /*001a*/ 	.short	(.L_221 - .L_220)
.L_220:
        /*001c*/ 	.word	0x00000000
        /*0020*/ 	.short	0x0001
        /*0022*/ 	.short	0x0008
        /*0024*/ 	.byte	0x00, 0xf0, 0x11, 0x00


	//----- nvinfo : EIATTR_KPARAM_INFO
	.align		4
.L_221:
        /*0028*/ 	.byte	0x04, 0x17
        /*002a*/ 	.short	(.L_223 - .L_222)
.L_222:
        /*002c*/ 	.word	0x00000000
        /*0030*/ 	.short	0x0000
        /*0032*/ 	.short	0x0000
        /*0034*/ 	.byte	0x00, 0xf5, 0x21, 0x00


	//----- nvinfo : EIATTR_SPARSE_MMA_MASK
	.align		4
.L_223:
        /*0038*/ 	.byte	0x03, 0x50
        /*003a*/ 	.short	0x0000


	//----- nvinfo : EIATTR_MAXREG_COUNT
	.align		4
        /*003c*/ 	.byte	0x03, 0x1b
        /*003e*/ 	.short	0x00ff


	//----- nvinfo : EIATTR_MERCURY_ISA_VERSION
	.align		4
        /*0040*/ 	.byte	0x03, 0x5f
        /*0042*/ 	.short	0x0101


	//----- nvinfo : EIATTR_VRC_CTA_INIT_COUNT
	.align		4
        /*0044*/ 	.byte	0x02, 0x4a
	.zero		1
	.zero		1


	//----- nvinfo : EIATTR_EXIT_INSTR_OFFSETS
	.align		4
        /*0048*/ 	.byte	0x04, 0x1c
        /*004a*/ 	.short	(.L_225 - .L_224)


	//   ....[0]....
.L_224:
        /*004c*/ 	.word	0x000000f0


	//   ....[1]....
        /*0050*/ 	.word	0x00000150


	//----- nvinfo : EIATTR_CBANK_PARAM_SIZE
	.align		4
.L_225:
        /*0054*/ 	.byte	0x03, 0x19
        /*0056*/ 	.short	0x0018


	//----- nvinfo : EIATTR_PARAM_CBANK
	.align		4
        /*0058*/ 	.byte	0x04, 0x0a
        /*005a*/ 	.short	(.L_227 - .L_226)
	.align		4
.L_226:
        /*005c*/ 	.word	index@(.nv.constant0._Z10DirectCallI10direct_sumEvPdiS1_)
        /*0060*/ 	.short	0x0380
        /*0062*/ 	.short	0x0018


	//----- nvinfo : EIATTR_SW_WAR
	.align		4
.L_227:
        /*0064*/ 	.byte	0x04, 0x36
        /*0066*/ 	.short	(.L_229 - .L_228)
.L_228:
        /*0068*/ 	.word	0x00000008
.L_229:


//--------------------- .nv.callgraph             --------------------------
	.section	.nv.callgraph,"",@"SHT_CUDA_CALLGRAPH"
	.align	4
	.sectionentsize	8
	.align		4
        /*0000*/ 	.word	0x00000000
	.align		4
        /*0004*/ 	.word	0xffffffff
	.align		4
        /*0008*/ 	.word	0x00000000
	.align		4
        /*000c*/ 	.word	0xfffffffe
	.align		4
        /*0010*/ 	.word	0x00000000
	.align		4
        /*0014*/ 	.word	0xfffffffd
	.align		4
        /*0018*/ 	.word	0x00000000
	.align		4
        /*001c*/ 	.word	0xfffffffc


//--------------------- .nv.constant4             --------------------------
	.section	.nv.constant4,"a",@progbits
	.align	8
	.align		8
.nv.constant4:
        /*0000*/ 	.dword	_ZN33_INTERNAL_5088d795_4_k_cu__Z3bind4cuda3std3__435_GLOBAL__N__5088d795_4_k_cu__Z3bind6ignoreE
	.align		8
        /*0008*/ 	.dword	_ZN33_INTERNAL_5088d795_4_k_cu__Z3bind4cuda3std3__45__cpo5beginE
	.align		8
        /*0010*/ 	.dword	_ZN33_INTERNAL_5088d795_4_k_cu__Z3bind4cuda3std3__45__cpo3endE
	.align		8
        /*0018*/ 	.dword	_ZN33_INTERNAL_5088d795_4_k_cu__Z3bind4cuda3std3__45__cpo6cbeginE
	.align		8
        /*0020*/ 	.dword	_ZN33_INTERNAL_5088d795_4_k_cu__Z3bind4cuda3std3__45__cpo4cendE
	.align		8
        /*0028*/ 	.dword	_ZN33_INTERNAL_5088d795_4_k_cu__Z3bind4cuda3std3__419piecewise_constructE
	.align		8
        /*0030*/ 	.dword	_ZN33_INTERNAL_5088d795_4_k_cu__Z3bind4cuda3std3__48in_placeE
	.align		8
        /*0038*/ 	.dword	_ZN33_INTERNAL_5088d795_4_k_cu__Z3bind4cuda3std6ranges3__45__cpo4swapE
	.align		8
        /*0040*/ 	.dword	_ZN33_INTERNAL_5088d795_4_k_cu__Z3bind4cuda3std6ranges3__45__cpo9iter_moveE
	.align		8
        /*0048*/ 	.dword	_ZN33_INTERNAL_5088d795_4_k_cu__Z3bind4cuda3std6ranges3__45__cpo7advanceE


//--------------------- .text._Z10DirectCallI21cg_block_part_lab_sumEvPdiS1_ --------------------------
	.section	.text._Z10DirectCallI21cg_block_part_lab_sumEvPdiS1_,"ax",@progbits
	.align	128
        .global         _Z10DirectCallI21cg_block_part_lab_sumEvPdiS1_
        .type           _Z10DirectCallI21cg_block_part_lab_sumEvPdiS1_,@function
        .size           _Z10DirectCallI21cg_block_part_lab_sumEvPdiS1_,(.L_x_156 - _Z10DirectCallI21cg_block_part_lab_sumEvPdiS1_)
        .other          _Z10DirectCallI21cg_block_part_lab_sumEvPdiS1_,@"STO_CUDA_ENTRY STV_DEFAULT"
_Z10DirectCallI21cg_block_part_lab_sumEvPdiS1_:
.text._Z10DirectCallI21cg_block_part_lab_sumEvPdiS1_:
[----:B------:R-:W-:Y:S01]  /*0000*/  LDC R1, c[0x0][0x37c] ;  /* 0x0000df00ff017b82 */ /* 0x000fe20000000800 */
[----:B------:R-:W0:Y:S01]  /*0010*/  S2R R0, SR_TID.Y ;  /* 0x0000000000007919 */ /* 0x000e220000002200 */
[----:B------:R-:W1:Y:S06]  /*0020*/  LDCU UR6, c[0x0][0x360] ;  /* 0x00006c00ff0677ac */ /* 0x000e6c0008000800 */
[----:B------:R-:W2:Y:S01]  /*0030*/  LDC.64 R2, c[0x0][0x380] ;  /* 0x0000e000ff027b82 */ /* 0x000ea20000000a00 */
[----:B------:R-:W0:Y:S01]  /*0040*/  S2R R7, SR_CTAID.X ;  /* 0x0000000000077919 */ /* 0x000e220000002500 */
[----:B------:R-:W0:Y:S01]  /*0050*/  LDCU UR7, c[0x0][0x364] ;  /* 0x00006c80ff0777ac */ /* 0x000e220008000800 */
[----:B------:R-:W1:Y:S01]  /*0060*/  S2R R5, SR_TID.X ;  /* 0x0000000000057919 */ /* 0x000e620000002100 */
[----:B------:R-:W3:Y:S01]  /*0070*/  LDCU.64 UR4, c[0x0][0x358] ;  /* 0x00006b00ff0477ac */ /* 0x000ee20008000a00 */
[----:B0-----:R-:W-:-:S04]  /*0080*/  IMAD R0, R7, UR7, R0 ;  /* 0x0000000707007c24 */ /* 0x001fc8000f8e0200 */
[----:B-1----:R-:W-:-:S04]  /*0090*/  IMAD R5, R0, UR6, R5 ;  /* 0x0000000600057c24 */ /* 0x002fc8000f8e0205 */
[----:B--2---:R-:W-:-:S06]  /*00a0*/  IMAD.WIDE R2, R5, 0x8, R2 ;  /* 0x0000000805027825 */ /* 0x004fcc00078e0202 */
[----:B---3--:R-:W2:Y:S02]  /*00b0*/  LDG.E.64 R2, desc[UR4][R2.64] ;  /* 0x0000000402027981 */ /* 0x008ea4000c1e1b00 */
[----:B--2---:R-:W-:-:S10]  /*00c0*/  DMUL R4, R2, 10 ;  /* 0x4024000002047828 */ /* 0x004fd40000000000 */
[----:B------:R-:W0:Y:S02]  /*00d0*/  F2I.F64.FLOOR R5, R4 ;  /* 0x0000000400057311 */ /* 0x000e240000305100 */
[----:B0-----:R-:W-:-:S13]  /*00e0*/  ISETP.GT.U32.AND P0, PT, R5, 0x9, PT ;  /* 0x000000090500780c */ /* 0x001fda0003f04070 */
[----:B------:R-:W-:Y:S05]  /*00f0*/  @P0 EXIT ;  /* 0x000000000000094d */ /* 0x000fea0003800000 */
[----:B------:R-:W0:Y:S01]  /*0100*/  LDC.64 R2, c[0x0][0x390] ;  /* 0x0000e400ff027b82 */ /* 0x000e220000000a00 */
[----:B------:R-:W-:Y:S01]  /*0110*/  VOTE.ANY R9, PT, PT ;  /* 0x0000000000097806 */ /* 0x000fe200038e0100 */
[----:B------:R-:W1:Y:S01]  /*0120*/  S2R R7, SR_LANEID ;  /* 0x0000000000077919 */ /* 0x000e620000000000 */
[----:B------:R-:W-:Y:S01]  /*0130*/  BSSY B1, `(.L_x_0) ;  /* 0x0000061000017945 */ /* 0x000fe20003800000 */
[----:B0-----:R-:W-:-:S04]  /*0140*/  IMAD.WIDE.U32 R2, R5, 0x8, R2 ;  /* 0x0000000805027825 */ /* 0x001fc800078e0002 */
[----:B------:R-:W0:Y:S02]  /*0150*/  MATCH.ANY.U64 R0, R2 ;  /* 0x00000000020073a1 */ /* 0x000e2400000e8200 */
[----:B0-----:R-:W0:Y:S01]  /*0160*/  BREV R4, R0 ;  /* 0x0000000000047301 */ /* 0x001e220000000000 */
[----:B------:R-:W-:-:S07]  /*0170*/  ISETP.NE.AND P0, PT, R0, -0x1, PT ;  /* 0xffffffff0000780c */ /* 0x000fce0003f05270 */
[----:B------:R2:W3:Y:S08]  /*0180*/  POPC R6, R0 ;  /* 0x0000000000067309 */ /* 0x0004f00000000000 */
[----:B0-----:R2:W0:Y:S01]  /*0190*/  FLO.U32.SH R12, R4 ;  /* 0x00000004000c7300 */ /* 0x00142200000e0400 */
[----:B-1----:R-:W-:Y:S05]  /*01a0*/  @P0 BRA `(.L_x_1) ;  /* 0x00000000005c0947 */ /* 0x002fea0003800000 */
[----:B------:R-:W-:Y:S01]  /*01b0*/  UMOV UR6, 0xffffffff ;  /* 0xffffffff00067882 */ /* 0x000fe20000000000 */
[----:B------:R-:W-:Y:S02]  /*01c0*/  IMAD.MOV.U32 R10, RZ, RZ, 0x3ff00000 ;  /* 0x3ff00000ff0a7424 */ /* 0x000fe400078e00ff */
[----:B------:R-:W-:Y:S05]  /*01d0*/  BRA.DIV UR6, `(.L_x_2) ;  /* 0x0000000606707947 */ /* 0x000fea000b800000 */
[----:B------:R-:W1:Y:S01]  /*01e0*/  SHFL.BFLY PT, R5, R10, 0x10, 0x1f ;  /* 0x0e001f000a057f89 */ /* 0x000e6200000e0000 */
[----:B--2---:R-:W-:-:S06]  /*01f0*/  IMAD.MOV.U32 R4, RZ, RZ, RZ ;  /* 0x000000ffff047224 */ /* 0x004fcc00078e00ff */
[----:B-1----:R-:W-:-:S07]  /*0200*/  DADD R4, R4, 1 ;  /* 0x3ff0000004047429 */ /* 0x002fce0000000000 */
[----:B------:R-:W-:Y:S04]  /*0210*/  SHFL.BFLY PT, R7, R5, 0x8, 0x1f ;  /* 0x0d001f0005077f89 */ /* 0x000fe800000e0000 */
[----:B---3--:R-:W1:Y:S02]  /*0220*/  SHFL.BFLY PT, R6, R4, 0x8, 0x1f ;  /* 0x0d001f0004067f89 */ /* 0x008e6400000e0000 */
[----:B-1----:R-:W-:-:S07]  /*0230*/  DADD R6, R4, R6 ;  /* 0x0000000004067229 */ /* 0x002fce0000000006 */
[----:B------:R-:W1:Y:S04]  /*0240*/  SHFL.BFLY PT, R9, R7, 0x4, 0x1f ;  /* 0x0c801f0007097f89 */ /* 0x000e6800000e0000 */
[----:B------:R-:W2:Y:S01]  /*0250*/  SHFL.BFLY PT, R8, R6, 0x4, 0x1f ;  /* 0x0c801f0006087f89 */ /* 0x000ea200000e0000 */
[----:B-1----:R-:W-:Y:S01]  /*0260*/  IMAD.MOV.U32 R5, RZ, RZ, R9 ;  /* 0x000000ffff057224 */ /* 0x002fe200078e0009 */
[----:B--2---:R-:W-:-:S06]  /*0270*/  MOV R4, R8 ;  /* 0x0000000800047202 */ /* 0x004fcc0000000f00 */
[----:B------:R-:W-:-:S07]  /*0280*/  DADD R8, R6, R4 ;  /* 0x0000000006087229 */ /* 0x000fce0000000004 */
[----:B------:R-:W1:Y:S04]  /*0290*/  SHFL.BFLY PT, R11, R9, 0x2, 0x1f ;  /* 0x0c401f00090b7f89 */ /* 0x000e6800000e0000 */
[----:B------:R-:W2:Y:S01]  /*02a0*/  SHFL.BFLY PT, R10, R8, 0x2, 0x1f ;  /* 0x0c401f00080a7f89 */ /* 0x000ea200000e0000 */
[----:B-1----:R-:W-:Y:S01]  /*02b0*/  MOV R5, R11 ;  /* 0x0000000b00057202 */ /* 0x002fe20000000f00 */
[----:B--2---:R-:W-:-:S06]  /*02c0*/  IMAD.MOV.U32 R4, RZ, RZ, R10 ;  /* 0x000000ffff047224 */ /* 0x004fcc00078e000a */
[----:B------:R-:W-:-:S07]  /*02d0*/  DADD R10, R8, R4 ;  /* 0x00000000080a7229 */ /* 0x000fce0000000004 */
[----:B------:R1:W2:Y:S04]  /*02e0*/  SHFL.BFLY PT, R5, R11, 0x1, 0x1f ;  /* 0x0c201f000b057f89 */ /* 0x0002a800000e0000 */
[----:B------:R1:W3:Y:S02]  /*02f0*/  SHFL.BFLY PT, R4, R10, 0x1, 0x1f ;  /* 0x0c201f000a047f89 */ /* 0x0002e400000e0000 */
.L_x_23:
[----:B--23--:R-:W-:Y:S01]  /*0300*/  DADD R4, R10, R4 ;  /* 0x000000000a047229 */ /* 0x00cfe20000000004 */
[----:B------:R-:W-:Y:S10]  /*0310*/  BRA `(.L_x_3) ;  /* 0x0000000400087947 */ /* 0x000ff40003800000 */
.L_x_1:
[----:B---3--:R-:W-:Y:S01]  /*0320*/  ISETP.GE.U32.AND P0, PT, R6, 0x2, PT ;  /* 0x000000020600780c */ /* 0x008fe20003f06070 */
[----:B------:R-:W-:Y:S01]  /*0330*/  BSSY B0, `(.L_x_4) ;  /* 0x0000038000007945 */ /* 0x000fe20003800000 */
[----:B--2---:R-:W-:Y:S02]  /*0340*/  IMAD.MOV.U32 R4, RZ, RZ, 0x0 ;  /* 0x00000000ff047424 */ /* 0x004fe400078e00ff */
[----:B------:R-:W-:-:S09]  /*0350*/  IMAD.MOV.U32 R5, RZ, RZ, 0x3ff00000 ;  /* 0x3ff00000ff057424 */ /* 0x000fd200078e00ff */
[----:B------:R-:W-:Y:S05]  /*0360*/  @!P0 BRA `(.L_x_5) ;  /* 0x0000000000d08947 */ /* 0x000fea0003800000 */
[----:B------:R-:W1:Y:S01]  /*0370*/  S2R R5, SR_LTMASK ;  /* 0x0000000000057919 */ /* 0x000e620000003900 */
[----:B------:R-:W-:Y:S01]  /*0380*/  MOV R14, 0x1 ;  /* 0x00000001000e7802 */ /* 0x000fe20000000f00 */
[----:B------:R-:W-:Y:S02]  /*0390*/  IMAD.MOV.U32 R10, RZ, RZ, 0x1 ;  /* 0x00000001ff0a7424 */ /* 0x000fe400078e00ff */
[----:B------:R-:W-:Y:S01]  /*03a0*/  IMAD.MOV.U32 R4, RZ, RZ, 0x0 ;  /* 0x00000000ff047424 */ /* 0x000fe200078e00ff */
[----:B-1----:R-:W-:Y:S01]  /*03b0*/  LOP3.LUT R8, R5, R0, RZ, 0xc0, !PT ;  /* 0x0000000005087212 */ /* 0x002fe200078ec0ff */
[----:B------:R-:W-:-:S03]  /*03c0*/  HFMA2 R5, -RZ, RZ, 1.984375, 0 ;  /* 0x3ff00000ff057431 */ /* 0x000fc600000001ff */
[----:B------:R-:W0:Y:S02]  /*03d0*/  POPC R9, R8 ;  /* 0x0000000800097309 */ /* 0x000e240000000000 */
[----:B0-----:R-:W-:-:S07]  /*03e0*/  IMAD.IADD R11, R12, 0x1, R9 ;  /* 0x000000010c0b7824 */ /* 0x001fce00078e0209 */
.L_x_11:
[----:B------:R-:W-:Y:S01]  /*03f0*/  ISETP.GT.U32.AND P0, PT, R10, R9, PT ;  /* 0x000000090a00720c */ /* 0x000fe20003f04070 */
[----:B------:R-:W-:-:S12]  /*0400*/  BSSY.RECONVERGENT B2, `(.L_x_6) ;  /* 0x000001c000027945 */ /* 0x000fd80003800200 */
[----:B------:R-:W-:Y:S05]  /*0410*/  @P0 BRA `(.L_x_7) ;  /* 0x0000000000680947 */ /* 0x000fea0003800000 */
[----:B------:R-:W-:Y:S01]  /*0420*/  IMAD.IADD R7, R7, 0x1, -R14 ;  /* 0x0000000107077824 */ /* 0x000fe200078e0a0e */
[----:B------:R-:W-:Y:S01]  /*0430*/  IADD3 R12, PT, PT, R11, -R10, RZ ;  /* 0x8000000a0b0c7210 */ /* 0x000fe20007ffe0ff */
[----:B------:R-:W-:-:S03]  /*0440*/  IMAD.MOV.U32 R14, RZ, RZ, R10 ;  /* 0x000000ffff0e7224 */ /* 0x000fc600078e000a */
[----:B------:R-:W-:-:S13]  /*0450*/  ISETP.GE.U32.AND P0, PT, R12, R7, PT ;  /* 0x000000070c00720c */ /* 0x000fda0003f06070 */
[----:B------:R-:W-:Y:S05]  /*0460*/  @P0 BRA `(.L_x_7) ;  /* 0x0000000000540947 */ /* 0x000fea0003800000 */
[----:B------:R-:W-:Y:S01]  /*0470*/  BSSY.RECONVERGENT B3, `(.L_x_8) ;  /* 0x0000013000037945 */ /* 0x000fe20003800200 */
.L_x_9:
[--C-:B------:R-:W-:Y:S01]  /*0480*/  IMAD.IADD R13, R12, 0x1, R7.reuse ;  /* 0x000000010c0d7824 */ /* 0x100fe200078e0207 */
[----:B------:R-:W-:Y:S01]  /*0490*/  PLOP3.LUT P0, PT, PT, PT, PT, 0x80, 0x8 ;  /* 0x000000000008781c */ /* 0x000fe20003f0f070 */
[----:B------:R-:W-:-:S03]  /*04a0*/  IMAD.MOV.U32 R14, RZ, RZ, R7 ;  /* 0x000000ffff0e7224 */ /* 0x000fc600078e0007 */
[----:B------:R-:W-:-:S04]  /*04b0*/  SHF.R.U32.HI R15, RZ, 0x1, R13 ;  /* 0x00000001ff0f7819 */ /* 0x000fc8000001160d */
[----:B------:R-:W-:-:S04]  /*04c0*/  SHF.R.U32.HI R16, RZ, R15, R8 ;  /* 0x0000000fff107219 */ /* 0x000fc80000011608 */
[----:B------:R-:W0:Y:S02]  /*04d0*/  POPC R17, R16 ;  /* 0x0000001000117309 */ /* 0x000e240000000000 */
[----:B0-----:R-:W-:-:S13]  /*04e0*/  ISETP.GE.U32.AND P2, PT, R17, R10, PT ;  /* 0x0000000a1100720c */ /* 0x001fda0003f46070 */
[----:B------:R-:W-:Y:S01]  /*04f0*/  @P2 LOP3.LUT R13, R16, 0x1, RZ, 0xc0, !PT ;  /* 0x00000001100d2812 */ /* 0x000fe200078ec0ff */
[----:B------:R-:W-:-:S03]  /*0500*/  @!P2 VIADD R7, R15, 0xffffffff ;  /* 0xffffffff0f07a836 */ /* 0x000fc60000000000 */
[----:B------:R-:W-:Y:S02]  /*0510*/  @P2 ISETP.NE.U32.AND P1, PT, R13, 0x1, PT ;  /* 0x000000010d00280c */ /* 0x000fe40003f25070 */
[----:B------:R-:W-:Y:S02]  /*0520*/  @P2 IADD3 R13, PT, PT, R15, 0x1, RZ ;  /* 0x000000010f0d2810 */ /* 0x000fe40007ffe0ff */
[----:B------:R-:W-:-:S04]  /*0530*/  @P2 ISETP.LT.U32.OR P1, PT, R10, R17, P1 ;  /* 0x000000110a00220c */ /* 0x000fc80000f21470 */
[----:B------:R-:W-:Y:S02]  /*0540*/  @P2 PLOP3.LUT P0, PT, P1, PT, PT, 0x80, 0x8 ;  /* 0x000000000008281c */ /* 0x000fe40000f0f070 */
[----:B------:R-:W-:-:S11]  /*0550*/  @P2 SEL R7, R14, R15, P1 ;  /* 0x0000000f0e072207 */ /* 0x000fd60000800000 */
[----:B------:R-:W-:-:S05]  /*0560*/  @!P0 IADD3 R13, PT, PT, R15, RZ, RZ ;  /* 0x000000ff0f0d8210 */ /* 0x000fca0007ffe0ff */
[----:B------:R-:W-:-:S05]  /*0570*/  @P2 IMAD.MOV.U32 R12, RZ, RZ, R13 ;  /* 0x000000ffff0c2224 */ /* 0x000fca00078e000d */
[----:B------:R-:W-:-:S13]  /*0580*/  ISETP.GE.U32.AND P0, PT, R12, R7, PT ;  /* 0x000000070c00720c */ /* 0x000fda0003f06070 */
[----:B------:R-:W-:Y:S05]  /*0590*/  @!P0 BRA `(.L_x_9) ;  /* 0xfffffffc00b88947 */ /* 0x000fea000383ffff */
[----:B------:R-:W-:Y:S05]  /*05a0*/  BSYNC.RECONVERGENT B3 ;  /* 0x0000000000037941 */ /* 0x000fea0003800200 */
.L_x_8:
[----:B------:R-:W-:-:S07]  /*05b0*/  IMAD.MOV.U32 R14, RZ, RZ, R10 ;  /* 0x000000ffff0e7224 */ /* 0x000fce00078e000a */
.L_x_7:
[----:B------:R-:W-:Y:S05]  /*05c0*/  BSYNC.RECONVERGENT B2 ;  /* 0x0000000000027941 */ /* 0x000fea0003800200 */
.L_x_6:
[----:B------:R-:W0:Y:S08]  /*05d0*/  MATCH.ANY R13, R0 ;  /* 0x00000000000d73a1 */ /* 0x000e3000000e8000 */
[----:B------:R-:W1:Y:S01]  /*05e0*/  REDUX.OR UR6, R0 ;  /* 0x00000000000673c4 */ /* 0x000e620000004000 */
[----:B------:R-:W-:Y:S01]  /*05f0*/  VOTEU.ANY UR7, UPT, PT ;  /* 0x0000000000077886 */ /* 0x000fe200038e0100 */
[----:B------:R-:W-:-:S02]  /*0600*/  ISETP.GT.U32.AND P0, PT, R10, R9, PT ;  /* 0x000000090a00720c */ /* 0x000fc40003f04070 */
[----:B0-----:R-:W-:-:S13]  /*0610*/  LOP3.LUT P1, RZ, R0, UR7, R13, 0x40, !PT ;  /* 0x0000000700ff7c12 */ /* 0x001fda000f82400d */
[----:B-1----:R-:W-:Y:S05]  /*0620*/  @!P1 BRA.DIV UR6, `(.L_x_10) ;  /* 0x0000000606549947 */ /* 0x002fea000b800000 */
[----:B------:R0:W1:Y:S04]  /*0630*/  SHFL.IDX PT, R13, R5, R7, 0x1f ;  /* 0x00001f07050d7589 */ /* 0x00006800000e0000 */
[----:B------:R0:W2:Y:S02]  /*0640*/  SHFL.IDX PT, R12, R4, R7, 0x1f ;  /* 0x00001f07040c7589 */ /* 0x0000a400000e0000 */
.L_x_28:
[----:B------:R-:W-:Y:S01]  /*0650*/  SHF.L.U32 R10, R10, 0x1, RZ ;  /* 0x000000010a0a7819 */ /* 0x000fe200000006ff */
[----:B-12---:R-:W-:-:S03]  /*0660*/  DADD R12, R12, R4 ;  /* 0x000000000c0c7229 */ /* 0x006fc60000000004 */
[----:B------:R-:W-:-:S07]  /*0670*/  ISETP.GE.U32.AND P1, PT, R10, R6, PT ;  /* 0x000000060a00720c */ /* 0x000fce0003f26070 */
[----:B0-----:R-:W-:Y:S02]  /*0680*/  FSEL R4, R4, R12, P0 ;  /* 0x0000000c04047208 */ /* 0x001fe40000000000 */
[----:B------:R-:W-:-:S04]  /*0690*/  FSEL R5, R5, R13, P0 ;  /* 0x0000000d05057208 */ /* 0x000fc80000000000 */
[----:B------:R-:W-:Y:S05]  /*06a0*/  @!P1 BRA `(.L_x_11) ;  /* 0xfffffffc00509947 */ /* 0x000fea000383ffff */
.L_x_5:
[----:B------:R-:W-:Y:S05]  /*06b0*/  BSYNC B0 ;  /* 0x0000000000007941 */ /* 0x000fea0003800000 */
.L_x_4:
[----:B------:R-:W1:Y:S08]  /*06c0*/  MATCH.ANY R9, R0 ;  /* 0x00000000000973a1 */ /* 0x000e7000000e8000 */
[----:B------:R-:W2:Y:S01]  /*06d0*/  REDUX.OR UR6, R0 ;  /* 0x00000000000673c4 */ /* 0x000ea20000004000 */
[----:B------:R-:W-:Y:S01]  /*06e0*/  VOTEU.ANY UR7, UPT, PT ;  /* 0x0000000000077886 */ /* 0x000fe200038e0100 */
[----:B------:R3:W4:Y:S01]  /*06f0*/  FLO.U32 R7, R0 ;  /* 0x0000000000077300 */ /* 0x00072200000e0000 */
[----:B-1----:R-:W-:-:S13]  /*0700*/  LOP3.LUT P0, RZ, R0, UR7, R9, 0x40, !PT ;  /* 0x0000000700ff7c12 */ /* 0x002fda000f804009 */
[----:B--234-:R-:W-:Y:S05]  /*0710*/  @!P0 BRA.DIV UR6, `(.L_x_12) ;  /* 0x0000000606608947 */ /* 0x01cfea000b800000 */
[----:B------:R2:W3:Y:S04]  /*0720*/  SHFL.IDX PT, R5, R5, R7, 0x1f ;  /* 0x00001f0705057589 */ /* 0x0004e800000e0000 */
[----:B------:R2:W4:Y:S02]  /*0730*/  SHFL.IDX PT, R4, R4, R7, 0x1f ;  /* 0x00001f0704047589 */ /* 0x00052400000e0000 */
.L_x_3:
[----:B------:R-:W-:Y:S05]  /*0740*/  BSYNC B1 ;  /* 0x0000000000017941 */ /* 0x000fea0003800000 */
.L_x_0:
[----:B--2---:R-:W2:Y:S02]  /*0750*/  S2R R7, SR_LTMASK ;  /* 0x0000000000077919 */ /* 0x004ea40000003900 */
[----:B--2---:R-:W-:-:S13]  /*0760*/  LOP3.LUT P0, RZ, R7, R0, RZ, 0xc0, !PT ;  /* 0x0000000007ff7212 */ /* 0x004fda000780c0ff */
[----:B------:R-:W-:Y:S05]  /*0770*/  @P0 EXIT ;  /* 0x000000000000094d */ /* 0x000fea0003800000 */
[----:B---34-:R-:W-:Y:S01]  /*0780*/  REDG.E.ADD.F64.RN.STRONG.GPU desc[UR4][R2.64], R4 ;  /* 0x00000004020079a6 */ /* 0x018fe2000c12ff04 */
[----:B------:R-:W-:Y:S05]  /*0790*/  EXIT ;  /* 0x000000000000794d */ /* 0x000fea0003800000 */
.L_x_2:
[----:B------:R-:W-:Y:S01]  /*07a0*/  IMAD.MOV.U32 R15, RZ, RZ, R10 ;  /* 0x000000ffff0f7224 */ /* 0x000fe200078e000a */
[----:B------:R-:W-:Y:S01]  /*07b0*/  MOV R17, 0x1f ;  /* 0x0000001f00117802 */ /* 0x000fe20000000f00 */
[----:B------:R-:W-:Y:S02]  /*07c0*/  IMAD.MOV.U32 R14, RZ, RZ, 0x10 ;  /* 0x00000010ff0e7424 */ /* 0x000fe400078e00ff */
[----:B0-----:R-:W-:-:S07]  /*07d0*/  IMAD.MOV.U32 R12, RZ, RZ, -0x1 ;  /* 0xffffffffff0c7424 */ /* 0x001fce00078e00ff */
[----:B--23--:R-:W-:Y:S05]  /*07e0*/  WARPSYNC.COLLECTIVE R12, `(.L_x_13) ;  /* 0x000000000c087348 */ /* 0x00cfea0003c00000 */
[----:B------:R0:W1:Y:S02]  /*07f0*/  SHFL.BFLY P0, R13, R15, R14, R17 ;  /* 0x0c00000e0f0d7389 */ /* 0x0000640000000011 */
[----:B0123--:R-:W-:Y:S05]  /*0800*/  ENDCOLLECTIVE ;  /* 0x000000000000791b */ /* 0x00ffea0003800000 */
.L_x_13:
[----:B------:R-:W-:Y:S02]  /*0810*/  HFMA2 R15, -RZ, RZ, 0, 0 ;  /* 0x00000000ff0f7431 */ /* 0x000fe400000001ff */
[----:B------:R-:W-:-:S07]  /*0820*/  IMAD.MOV.U32 R5, RZ, RZ, R13 ;  /* 0x000000ffff057224 */ /* 0x000fce00078e000d */
[----:B------:R-:W-:Y:S05]  /*0830*/  WARPSYNC.COLLECTIVE R12, `(.L_x_14) ;  /* 0x000000000c087348 */ /* 0x000fea0003c00000 */
[----:B------:R0:W1:Y:S02]  /*0840*/  SHFL.BFLY P0, R13, R15, R14, R17 ;  /* 0x0c00000e0f0d7389 */ /* 0x0000640000000011 */
[----:B01----:R-:W-:Y:S05]  /*0850*/  ENDCOLLECTIVE ;  /* 0x000000000000791b */ /* 0x003fea0003800000 */
.L_x_14:
[----:B------:R-:W-:Y:S01]  /*0860*/  MOV R14, 0x8 ;  /* 0x00000008000e7802 */ /* 0x000fe20000000f00 */
[----:B------:R-:W-:-:S06]  /*0870*/  IMAD.MOV.U32 R4, RZ, RZ, R13 ;  /* 0x000000ffff047224 */ /* 0x000fcc00078e000d */
[----:B------:R-:W-:-:S10]  /*0880*/  DADD R4, R4, 1 ;  /* 0x3ff0000004047429 */ /* 0x000fd40000000000 */
[----:B------:R-:W-:-:S07]  /*0890*/  IMAD.MOV.U32 R15, RZ, RZ, R5 ;  /* 0x000000ffff0f7224 */ /* 0x000fce00078e0005 */
[----:B------:R-:W-:Y:S05]  /*08a0*/  WARPSYNC.COLLECTIVE R12, `(.L_x_15) ;  /* 0x000000000c087348 */ /* 0x000fea0003c00000 */
[----:B------:R0:W1:Y:S02]  /*08b0*/  SHFL.BFLY P0, R13, R15, R14, R17 ;  /* 0x0c00000e0f0d7389 */ /* 0x0000640000000011 */
[----:B01----:R-:W-:Y:S05]  /*08c0*/  ENDCOLLECTIVE ;  /* 0x000000000000791b */ /* 0x003fea0003800000 */
.L_x_15:
[----:B------:R-:W-:Y:S02]  /*08d0*/  IMAD.MOV.U32 R15, RZ, RZ, R4 ;  /* 0x000000ffff0f7224 */ /* 0x000fe400078e0004 */
[----:B------:R-:W-:-:S07]  /*08e0*/  IMAD.MOV.U32 R7, RZ, RZ, R13 ;  /* 0x000000ffff077224 */ /* 0x000fce00078e000d */
[----:B------:R-:W-:Y:S05]  /*08f0*/  WARPSYNC.COLLECTIVE R12, `(.L_x_16) ;  /* 0x000000000c087348 */ /* 0x000fea0003c00000 */
[----:B------:R0:W1:Y:S02]  /*0900*/  SHFL.BFLY P0, R13, R15, R14, R17 ;  /* 0x0c00000e0f0d7389 */ /* 0x0000640000000011 */
[----:B01----:R-:W-:Y:S05]  /*0910*/  ENDCOLLECTIVE ;  /* 0x000000000000791b */ /* 0x003fea0003800000 */
.L_x_16:
[----:B------:R-:W-:Y:S01]  /*0920*/  IMAD.MOV.U32 R14, RZ, RZ, 0x4 ;  /* 0x00000004ff0e7424 */ /* 0x000fe200078e00ff */
[----:B------:R-:W-:-:S06]  /*0930*/  MOV R6, R13 ;  /* 0x0000000d00067202 */ /* 0x000fcc0000000f00 */
[----:B------:R-:W-:-:S10]  /*0940*/  DADD R6, R4, R6 ;  /* 0x0000000004067229 */ /* 0x000fd40000000006 */
[----:B------:R-:W-:-:S07]  /*0950*/  IMAD.MOV.U32 R15, RZ, RZ, R7 ;  /* 0x000000ffff0f7224 */ /* 0x000fce00078e0007 */
[----:B------:R-:W-:Y:S05]  /*0960*/  WARPSYNC.COLLECTIVE R12, `(.L_x_17) ;  /* 0x000000000c087348 */ /* 0x000fea0003c00000 */
[----:B------:R0:W1:Y:S02]  /*0970*/  SHFL.BFLY P0, R13, R15, R14, R17 ;  /* 0x0c00000e0f0d7389 */ /* 0x0000640000000011 */
[----:B01----:R-:W-:Y:S05]  /*0980*/  ENDCOLLECTIVE ;  /* 0x000000000000791b */ /* 0x003fea0003800000 */
.L_x_17:
[----:B------:R-:W-:Y:S01]  /*0990*/  IMAD.MOV.U32 R15, RZ, RZ, R6 ;  /* 0x000000ffff0f7224 */ /* 0x000fe200078e0006 */
[----:B------:R-:W-:-:S07]  /*09a0*/  MOV R9, R13 ;  /* 0x0000000d00097202 */ /* 0x000fce0000000f00 */
[----:B------:R-:W-:Y:S05]  /*09b0*/  WARPSYNC.COLLECTIVE R12, `(.L_x_18) ;  /* 0x000000000c087348 */ /* 0x000fea0003c00000 */
[----:B------:R0:W1:Y:S02]  /*09c0*/  SHFL.BFLY P0, R13, R15, R14, R17 ;  /* 0x0c00000e0f0d7389 */ /* 0x0000640000000011 */
[----:B01----:R-:W-:Y:S05]  /*09d0*/  ENDCOLLECTIVE ;  /* 0x000000000000791b */ /* 0x003fea0003800000 */
.L_x_18:
[----:B------:R-:W-:Y:S02]  /*09e0*/  IMAD.MOV.U32 R14, RZ, RZ, 0x2 ;  /* 0x00000002ff0e7424 */ /* 0x000fe400078e00ff */
[----:B------:R-:W-:-:S06]  /*09f0*/  IMAD.MOV.U32 R8, RZ, RZ, R13 ;  /* 0x000000ffff087224 */ /* 0x000fcc00078e000d */
[----:B------:R-:W-:-:S10]  /*0a00*/  DADD R8, R6, R8 ;  /* 0x0000000006087229 */ /* 0x000fd40000000008 */
[----:B------:R-:W-:-:S07]  /*0a10*/  MOV R15, R9 ;  /* 0x00000009000f7202 */ /* 0x000fce0000000f00 */
[----:B------:R-:W-:Y:S05]  /*0a20*/  WARPSYNC.COLLECTIVE R12, `(.L_x_19) ;  /* 0x000000000c087348 */ /* 0x000fea0003c00000 */
[----:B------:R0:W1:Y:S02]  /*0a30*/  SHFL.BFLY P0, R13, R15, R14, R17 ;  /* 0x0c00000e0f0d7389 */ /* 0x0000640000000011 */
[----:B01----:R-:W-:Y:S05]  /*0a40*/  ENDCOLLECTIVE ;  /* 0x000000000000791b */ /* 0x003fea0003800000 */
.L_x_19:
[----:B------:R-:W-:Y:S01]  /*0a50*/  MOV R15, R8 ;  /* 0x00000008000f7202 */ /* 0x000fe20000000f00 */
[----:B------:R-:W-:-:S07]  /*0a60*/  IMAD.MOV.U32 R11, RZ, RZ, R13 ;  /* 0x000000ffff0b7224 */ /* 0x000fce00078e000d */
[----:B------:R-:W-:Y:S05]  /*0a70*/  WARPSYNC.COLLECTIVE R12, `(.L_x_20) ;  /* 0x000000000c087348 */ /* 0x000fea0003c00000 */
[----:B------:R0:W1:Y:S02]  /*0a80*/  SHFL.BFLY P0, R13, R15, R14, R17 ;  /* 0x0c00000e0f0d7389 */ /* 0x0000640000000011 */
[----:B01----:R-:W-:Y:S05]  /*0a90*/  ENDCOLLECTIVE ;  /* 0x000000000000791b */ /* 0x003fea0003800000 */
.L_x_20:
[----:B------:R-:W-:Y:S01]  /*0aa0*/  MOV R14, 0x1 ;  /* 0x00000001000e7802 */ /* 0x000fe20000000f00 */
[----:B------:R-:W-:-:S06]  /*0ab0*/  IMAD.MOV.U32 R10, RZ, RZ, R13 ;  /* 0x000000ffff0a7224 */ /* 0x000fcc00078e000d */
[----:B------:R-:W-:-:S10]  /*0ac0*/  DADD R10, R8, R10 ;  /* 0x00000000080a7229 */ /* 0x000fd4000000000a */
[----:B------:R-:W-:-:S07]  /*0ad0*/  IMAD.MOV.U32 R15, RZ, RZ, R11 ;  /* 0x000000ffff0f7224 */ /* 0x000fce00078e000b */
[----:B------:R-:W-:Y:S05]  /*0ae0*/  WARPSYNC.COLLECTIVE R12, `(.L_x_21) ;  /* 0x000000000c087348 */ /* 0x000fea0003c00000 */
[----:B------:R0:W1:Y:S02]  /*0af0*/  SHFL.BFLY P0, R13, R15, R14, R17 ;  /* 0x0c00000e0f0d7389 */ /* 0x0000640000000011 */
[----:B01----:R-:W-:Y:S05]  /*0b00*/  ENDCOLLECTIVE ;  /* 0x000000000000791b */ /* 0x003fea0003800000 */
.L_x_21:
[----:B------:R-:W-:Y:S02]  /*0b10*/  IMAD.MOV.U32 R15, RZ, RZ, R10 ;  /* 0x000000ffff0f7224 */ /* 0x000fe400078e000a */
[----:B------:R-:W-:-:S07]  /*0b20*/  IMAD.MOV.U32 R5, RZ, RZ, R13 ;  /* 0x000000ffff057224 */ /* 0x000fce00078e000d */
[----:B------:R-:W-:Y:S05]  /*0b30*/  WARPSYNC.COLLECTIVE R12, `(.L_x_22) ;  /* 0x000000000c087348 */ /* 0x000fea0003c00000 */
[----:B------:R0:W1:Y:S02]  /*0b40*/  SHFL.BFLY P0, R13, R15, R14, R17 ;  /* 0x0c00000e0f0d7389 */ /* 0x0000640000000011 */
[----:B01----:R-:W-:Y:S05]  /*0b50*/  ENDCOLLECTIVE ;  /* 0x000000000000791b */ /* 0x003fea0003800000 */
.L_x_22:
[----:B------:R-:W-:Y:S01]  /*0b60*/  MOV R4, R13 ;  /* 0x0000000d00047202 */ /* 0x000fe20000000f00 */
[----:B------:R-:W-:Y:S06]  /*0b70*/  BRA `(.L_x_23) ;  /* 0xfffffff400e07947 */ /* 0x000fec000383ffff */
.L_x_10:
[----:B------:R-:W-:Y:S01]  /*0b80*/  BSSY B2, `(.L_x_24) ;  /* 0x0000007000027945 */ /* 0x000fe20003800000 */
[----:B------:R-:W-:Y:S01]  /*0b90*/  IMAD.MOV.U32 R15, RZ, RZ, R5 ;  /* 0x000000ffff0f7224 */ /* 0x000fe200078e0005 */
[----:B------:R-:W-:Y:S01]  /*0ba0*/  MOV R12, R0 ;  /* 0x00000000000c7202 */ /* 0x000fe20000000f00 */
[----:B------:R-:W-:-:S07]  /*0bb0*/  IMAD.MOV.U32 R16, RZ, RZ, 0x1f ;  /* 0x0000001fff107424 */ /* 0x000fce00078e00ff */
[----:B------:R-:W-:Y:S05]  /*0bc0*/  WARPSYNC.COLLECTIVE R12, `(.L_x_25) ;  /* 0x000000000c087348 */ /* 0x000fea0003c00000 */
[----:B------:R0:W1:Y:S02]  /*0bd0*/  SHFL.IDX P1, R12, R15, R7, R16 ;  /* 0x000000070f0c7389 */ /* 0x0000640000020010 */
[----:B01----:R-:W-:Y:S05]  /*0be0*/  ENDCOLLECTIVE ;  /* 0x000000000000791b */ /* 0x003fea0003800000 */
.L_x_25:
[----:B------:R-:W-:Y:S05]  /*0bf0*/  BSYNC B2 ;  /* 0x0000000000027941 */ /* 0x000fea0003800000 */
.L_x_24:
[----:B------:R-:W-:Y:S01]  /*0c00*/  BSSY B2, `(.L_x_26) ;  /* 0x0000008000027945 */ /* 0x000fe20003800000 */
[----:B------:R-:W-:Y:S01]  /*0c10*/  IMAD.MOV.U32 R13, RZ, RZ, R12 ;  /* 0x000000ffff0d7224 */ /* 0x000fe200078e000c */
[----:B------:R-:W-:Y:S01]  /*0c20*/  MOV R15, R4 ;  /* 0x00000004000f7202 */ /* 0x000fe20000000f00 */
[----:B------:R-:W-:Y:S01]  /*0c30*/  IMAD.MOV.U32 R16, RZ, RZ, 0x1f ;  /* 0x0000001fff107424 */ /* 0x000fe200078e00ff */
[----:B------:R-:W-:-:S07]  /*0c40*/  MOV R12, R0 ;  /* 0x00000000000c7202 */ /* 0x000fce0000000f00 */
[----:B------:R-:W-:Y:S05]  /*0c50*/  WARPSYNC.COLLECTIVE R12, `(.L_x_27) ;  /* 0x000000000c087348 */ /* 0x000fea0003c00000 */
[----:B------:R0:W1:Y:S02]  /*0c60*/  SHFL.IDX P1, R12, R15, R7, R16 ;  /* 0x000000070f0c7389 */ /* 0x0000640000020010 */
[----:B01----:R-:W-:Y:S05]  /*0c70*/  ENDCOLLECTIVE ;  /* 0x000000000000791b */ /* 0x003fea0003800000 */
.L_x_27:
[----:B------:R-:W-:Y:S05]  /*0c80*/  BSYNC B2 ;  /* 0x0000000000027941 */ /* 0x000fea0003800000 */
.L_x_26:
[----:B------:R-:W-:Y:S05]  /*0c90*/  BRA `(.L_x_28) ;  /* 0xfffffff8006c7947 */ /* 0x000fea000383ffff */
.L_x_12:
[----:B------:R-:W-:Y:S01]  /*0ca0*/  HFMA2 R16, -RZ, RZ, 0, 1.847743988037109375e-06 ;  /* 0x0000001fff107431 */ /* 0x000fe200000001ff */
[----:B------:R-:W-:Y:S01]  /*0cb0*/  BSSY B0, `(.L_x_29) ;  /* 0x0000006000007945 */ /* 0x000fe20003800000 */
[----:B------:R-:W-:Y:S02]  /*0cc0*/  IMAD.MOV.U32 R15, RZ, RZ, R5 ;  /* 0x000000ffff0f7224 */ /* 0x000fe400078e0005 */
[----:B0-----:R-:W-:-:S07]  /*0cd0*/  IMAD.MOV.U32 R12, RZ, RZ, R0 ;  /* 0x000000ffff0c7224 */ /* 0x001fce00078e0000 */
[----:B------:R-:W-:Y:S05]  /*0ce0*/  WARPSYNC.COLLECTIVE R12, `(.L_x_30) ;  /* 0x000000000c087348 */ /* 0x000fea0003c00000 */
[----:B------:R0:W1:Y:S02]  /*0cf0*/  SHFL.IDX P1, R12, R15, R7, R16 ;  /* 0x000000070f0c7389 */ /* 0x0000640000020010 */
[----:B01----:R-:W-:Y:S05]  /*0d00*/  ENDCOLLECTIVE ;  /* 0x000000000000791b */ /* 0x003fea0003800000 */
.L_x_30:
[----:B------:R-:W-:Y:S05]  /*0d10*/  BSYNC B0 ;  /* 0x0000000000007941 */ /* 0x000fea0003800000 */
.L_x_29:
[----:B------:R-:W-:Y:S01]  /*0d20*/  HFMA2 R16, -RZ, RZ, 0, 1.847743988037109375e-06 ;  /* 0x0000001fff107431 */ /* 0x000fe200000001ff */
[----:B------:R-:W-:Y:S01]  /*0d30*/  BSSY B0, `(.L_x_31) ;  /* 0x0000007000007945 */ /* 0x000fe20003800000 */
[----:B------:R-:W-:Y:S01]  /*0d40*/  MOV R5, R12 ;  /* 0x0000000c00057202 */ /* 0x000fe20000000f00 */
[----:B------:R-:W-:Y:S02]  /*0d50*/  IMAD.MOV.U32 R15, RZ, RZ, R4 ;  /* 0x000000ffff0f7224 */ /* 0x000fe400078e0004 */
[----:B------:R-:W-:-:S07]  /*0d60*/  IMAD.MOV.U32 R12, RZ, RZ, R0 ;  /* 0x000000ffff0c7224 */ /* 0x000fce00078e0000 */
[----:B------:R-:W-:Y:S05]  /*0d70*/  WARPSYNC.COLLECTIVE R12, `(.L_x_32) ;  /* 0x000000000c087348 */ /* 0x000fea0003c00000 */
[----:B------:R0:W1:Y:S02]  /*0d80*/  SHFL.IDX P1, R12, R15, R7, R16 ;  /* 0x000000070f0c7389 */ /* 0x0000640000020010 */
[----:B01----:R-:W-:Y:S05]  /*0d90*/  ENDCOLLECTIVE ;  /* 0x000000000000791b */ /* 0x003fea0003800000 */
.L_x_32:
[----:B------:R-:W-:Y:S05]  /*0da0*/  BSYNC B0 ;  /* 0x0000000000007941 */ /* 0x000fea0003800000 */
.L_x_31:
[----:B------:R-:W-:Y:S01]  /*0db0*/  MOV R4, R12 ;  /* 0x0000000c00047202 */ /* 0x000fe20000000f00 */
[----:B------:R-:W-:Y:S06]  /*0dc0*/  BRA `(.L_x_3) ;  /* 0xfffffff8005c7947 */ /* 0x000fec000383ffff */
.L_x_33:
[----:B------:R-:W-:-:S00]  /*0dd0*/  BRA `(.L_x_33) ;  /* 0xfffffffc00fc7947 */ /* 0x000fc0000383ffff */
[----:B------:R-:W-:-:S00]  /*0de0*/  NOP ;  /* 0x0000000000007918 */ /* 0x000fc00000000000 */
        /* <DEDUP_REMOVED lines=9> */
.L_x_156:


//--------------------- .text._Z7ForCallI21cg_block_part_lab_sumEvPdiS1_ --------------------------
	.section	.text._Z7ForCallI21cg_block_part_lab_sumEvPdiS1_,"ax",@progbits
	.align	128
        .global         _Z7ForCallI21cg_block_part_lab_sumEvPdiS1_
        .type           _Z7ForCallI21cg_block_part_lab_sumEvPdiS1_,@function
        .size           _Z7ForCallI21cg_block_part_lab_sumEvPdiS1_,(.L_x_157 - _Z7ForCallI21cg_block_part_lab_sumEvPdiS1_)
        .other          _Z7ForCallI21cg_block_part_lab_sumEvPdiS1_,@"STO_CUDA_ENTRY STV_DEFAULT"
_Z7ForCallI21cg_block_part_lab_sumEvPdiS1_:
.text._Z7ForCallI21cg_block_part_lab_sumEvPdiS1_:
        /* <DEDUP_REMOVED lines=11> */
[----:B---3--:R-:W2:Y:S01]  /*00b0*/  LDG.E.64 R4, desc[UR6][R4.64] ;  /* 0x0000000604047981 */ /* 0x008ea2000c1e1b00 */
[----:B------:R-:W-:Y:S01]  /*00c0*/  IMAD.MOV.U32 R0, RZ, RZ, RZ ;  /* 0x000000ffff007224 */ /* 0x000fe200078e00ff */
[----:B--2---:R-:W-:-:S10]  /*00d0*/  DMUL R2, R4, 10 ;  /* 0x4024000004027828 */ /* 0x004fd40000000000 */
[----:B------:R0:W1:Y:S02]  /*00e0*/  F2I.F64.FLOOR R3, R2 ;  /* 0x0000000200037311 */ /* 0x0000640000305100 */
.L_x_44:
[----:B--2---:R-:W2:Y:S01]  /*00f0*/  LDC.64 R10, c[0x0][0x390] ;  /* 0x0000e400ff0a7b82 */ /* 0x004ea20000000a00 */
[----:B------:R-:W-:Y:S01]  /*0100*/  VOTE.ANY R13, PT, PT ;  /* 0x00000000000d7806 */ /* 0x000fe200038e0100 */
[----:B------:R-:W3:Y:S01]  /*0110*/  S2R R9, SR_LANEID ;  /* 0x0000000000097919 */ /* 0x000ee20000000000 */
[----:B-1----:R-:W-:Y:S01]  /*0120*/  ISETP.NE.AND P0, PT, R3, R0, PT ;  /* 0x000000000300720c */ /* 0x002fe20003f05270 */
[----:B------:R-:W-:Y:S02]  /*0130*/  IMAD.MOV.U32 R4, RZ, RZ, R0 ;  /* 0x000000ffff047224 */ /* 0x000fe400078e0000 */
[----:B------:R-:W-:Y:S01]  /*0140*/  IMAD.MOV.U32 R6, RZ, RZ, RZ ;  /* 0x000000ffff067224 */ /* 0x000fe200078e00ff */
[----:B------:R-:W-:Y:S01]  /*0150*/  FSEL R7, RZ, 1.875, P0 ;  /* 0x3ff00000ff077808 */ /* 0x000fe20000000000 */
[----:B--2---:R-:W-:-:S04]  /*0160*/  IMAD.WIDE.U32 R10, R0, 0x8, R10 ;  /* 0x00000008000a7825 */ /* 0x004fc800078e000a */
[----:B0-----:R-:W0:Y:S01]  /*0170*/  MATCH.ANY.U64 R2, R10 ;  /* 0x000000000a0273a1 */ /* 0x001e2200000e8200 */
[----:B------:R-:W-:-:S05]  /*0180*/  VIADD R0, R0, 0x1 ;  /* 0x0000000100007836 */ /* 0x000fca0000000000 */
[----:B------:R-:W-:Y:S01]  /*0190*/  ISETP.NE.AND P2, PT, R0, 0xa, PT ;  /* 0x0000000a0000780c */ /* 0x000fe20003f45270 */
[----:B0-----:R-:W0:Y:S01]  /*01a0*/  BREV R8, R2 ;  /* 0x0000000200087301 */ /* 0x001e220000000000 */
[----:B------:R-:W-:-:S07]  /*01b0*/  ISETP.NE.AND P1, PT, R2, -0x1, PT ;  /* 0xffffffff0200780c */ /* 0x000fce0003f25270 */
[----:B------:R1:W2:Y:S08]  /*01c0*/  POPC R5, R2 ;  /* 0x0000000200057309 */ /* 0x0002b00000000000 */
[----:B0-----:R1:W0:Y:S01]  /*01d0*/  FLO.U32.SH R12, R8 ;  /* 0x00000008000c7300 */ /* 0x00122200000e0400 */
[----:B---34-:R-:W-:Y:S05]  /*01e0*/  @P1 BRA `(.L_x_34) ;  /* 0x0000000000401947 */ /* 0x018fea0003800000 */
[----:B------:R-:W-:Y:S04]  /*01f0*/  SHFL.BFLY PT, R9, R7, 0x10, 0x1f ;  /* 0x0e001f0007097f89 */ /* 0x000fe800000e0000 */
[----:B-1----:R-:W1:Y:S02]  /*0200*/  SHFL.BFLY PT, R8, R6, 0x10, 0x1f ;  /* 0x0e001f0006087f89 */ /* 0x002e6400000e0000 */
[----:B-1----:R-:W-:-:S07]  /*0210*/  DADD R8, R6, R8 ;  /* 0x0000000006087229 */ /* 0x002fce0000000008 */
[----:B------:R-:W-:Y:S04]  /*0220*/  SHFL.BFLY PT, R11, R9, 0x8, 0x1f ;  /* 0x0d001f00090b7f89 */ /* 0x000fe800000e0000 */
[----:B------:R-:W1:Y:S02]  /*0230*/  SHFL.BFLY PT, R10, R8, 0x8, 0x1f ;  /* 0x0d001f00080a7f89 */ /* 0x000e6400000e0000 */
[----:B-1----:R-:W-:-:S07]  /*0240*/  DADD R10, R8, R10 ;  /* 0x00000000080a7229 */ /* 0x002fce000000000a */
[----:B------:R-:W-:Y:S04]  /*0250*/  SHFL.BFLY PT, R13, R11, 0x4, 0x1f ;  /* 0x0c801f000b0d7f89 */ /* 0x000fe800000e0000 */
[----:B0-----:R-:W0:Y:S02]  /*0260*/  SHFL.BFLY PT, R12, R10, 0x4, 0x1f ;  /* 0x0c801f000a0c7f89 */ /* 0x001e2400000e0000 */
[----:B0-----:R-:W-:-:S07]  /*0270*/  DADD R12, R10, R12 ;  /* 0x000000000a0c7229 */ /* 0x001fce000000000c */
[----:B------:R-:W-:Y:S04]  /*0280*/  SHFL.BFLY PT, R15, R13, 0x2, 0x1f ;  /* 0x0c401f000d0f7f89 */ /* 0x000fe800000e0000 */
[----:B------:R-:W0:Y:S02]  /*0290*/  SHFL.BFLY PT, R14, R12, 0x2, 0x1f ;  /* 0x0c401f000c0e7f89 */ /* 0x000e2400000e0000 */
[----:B0-----:R-:W-:-:S07]  /*02a0*/  DADD R14, R12, R14 ;  /* 0x000000000c0e7229 */ /* 0x001fce000000000e */
[----:B------:R-:W-:Y:S04]  /*02b0*/  SHFL.BFLY PT, R7, R15, 0x1, 0x1f ;  /* 0x0c201f000f077f89 */ /* 0x000fe800000e0000 */
[----:B------:R-:W0:Y:S02]  /*02c0*/  SHFL.BFLY PT, R6, R14, 0x1, 0x1f ;  /* 0x0c201f000e067f89 */ /* 0x000e2400000e0000 */
[----:B0-----:R-:W-:Y:S01]  /*02d0*/  DADD R16, R14, R6 ;  /* 0x000000000e107229 */ /* 0x001fe20000000006 */
[----:B------:R-:W-:Y:S10]  /*02e0*/  BRA `(.L_x_35) ;  /* 0x0000000000d07947 */ /* 0x000ff40003800000 */
.L_x_34:
[----:B--2---:R-:W-:-:S13]  /*02f0*/  ISETP.GE.U32.AND P0, PT, R5, 0x2, PT ;  /* 0x000000020500780c */ /* 0x004fda0003f06070 */
[----:B------:R-:W-:Y:S05]  /*0300*/  @!P0 BRA `(.L_x_36) ;  /* 0x0000000000bc8947 */ /* 0x000fea0003800000 */
[----:B------:R-:W2:Y:S01]  /*0310*/  S2R R11, SR_LTMASK ;  /* 0x00000000000b7919 */ /* 0x000ea20000003900 */
[----:B-1----:R-:W-:Y:S01]  /*0320*/  IMAD.MOV.U32 R8, RZ, RZ, 0x1 ;  /* 0x00000001ff087424 */ /* 0x002fe200078e00ff */
[----:B------:R-:W-:Y:S01]  /*0330*/  UMOV UR4, 0x1 ;  /* 0x0000000100047882 */ /* 0x000fe20000000000 */
[----:B--2---:R-:W-:-:S04]  /*0340*/  LOP3.LUT R13, R11, R2, RZ, 0xc0, !PT ;  /* 0x000000020b0d7212 */ /* 0x004fc800078ec0ff */
[----:B------:R-:W0:Y:S02]  /*0350*/  POPC R15, R13 ;  /* 0x0000000d000f7309 */ /* 0x000e240000000000 */
[----:B0-----:R-:W-:-:S07]  /*0360*/  IMAD.IADD R12, R12, 0x1, R15 ;  /* 0x000000010c0c7824 */ /* 0x001fce00078e020f */
.L_x_41:
[----:B------:R-:W-:Y:S01]  /*0370*/  ISETP.LT.U32.AND P0, PT, R15, UR4, PT ;  /* 0x000000040f007c0c */ /* 0x000fe2000bf01070 */
[----:B------:R-:W-:-:S12]  /*0380*/  BSSY.RECONVERGENT B0, `(.L_x_37) ;  /* 0x000001c000007945 */ /* 0x000fd80003800200 */
[----:B------:R-:W-:Y:S05]  /*0390*/  @P0 BRA `(.L_x_38) ;  /* 0x0000000000680947 */ /* 0x000fea0003800000 */
[----:B------:R-:W-:Y:S02]  /*03a0*/  IMAD.IADD R9, R9, 0x1, -R8 ;  /* 0x0000000109097824 */ /* 0x000fe400078e0a08 */
[----:B------:R-:W-:Y:S02]  /*03b0*/  VIADD R10, R12, -UR4 ;  /* 0x800000040c0a7c36 */ /* 0x000fe40008000000 */
[----:B------:R-:W-:-:S03]  /*03c0*/  IMAD.U32 R8, RZ, RZ, UR4 ;  /* 0x00000004ff087e24 */ /* 0x000fc6000f8e00ff */
[----:B------:R-:W-:-:S13]  /*03d0*/  ISETP.GE.U32.AND P0, PT, R10, R9, PT ;  /* 0x000000090a00720c */ /* 0x000fda0003f06070 */
[----:B------:R-:W-:Y:S05]  /*03e0*/  @P0 BRA `(.L_x_38) ;  /* 0x0000000000540947 */ /* 0x000fea0003800000 */
[----:B------:R-:W-:Y:S01]  /*03f0*/  BSSY.RECONVERGENT B1, `(.L_x_39) ;  /* 0x0000013000017945 */ /* 0x000fe20003800200 */
.L_x_40:
[----:B------:R-:W-:Y:S01]  /*0400*/  IMAD.IADD R8, R10, 0x1, R9 ;  /* 0x000000010a087824 */ /* 0x000fe200078e0209 */
[----:B------:R-:W-:-:S04]  /*0410*/  PLOP3.LUT P0, PT, PT, PT, PT, 0x80, 0x8 ;  /* 0x000000000008781c */ /* 0x000fc80003f0f070 */
[----:B------:R-:W-:-:S04]  /*0420*/  SHF.R.U32.HI R14, RZ, 0x1, R8 ;  /* 0x00000001ff0e7819 */ /* 0x000fc80000011608 */
[----:B------:R-:W-:-:S04]  /*0430*/  SHF.R.U32.HI R16, RZ, R14, R13 ;  /* 0x0000000eff107219 */ /* 0x000fc8000001160d */
[----:B------:R-:W0:Y:S02]  /*0440*/  POPC R11, R16 ;  /* 0x00000010000b7309 */ /* 0x000e240000000000 */
[----:B0-----:R-:W-:-:S13]  /*0450*/  ISETP.GE.U32.AND P3, PT, R11, UR4, PT ;  /* 0x000000040b007c0c */ /* 0x001fda000bf66070 */
[----:B------:R-:W-:-:S04]  /*0460*/  @P3 LOP3.LUT R8, R16, 0x1, RZ, 0xc0, !PT ;  /* 0x0000000110083812 */ /* 0x000fc800078ec0ff */
[----:B------:R-:W-:Y:S01]  /*0470*/  @P3 ISETP.NE.U32.AND P1, PT, R8, 0x1, PT ;  /* 0x000000010800380c */ /* 0x000fe20003f25070 */
[----:B------:R-:W-:-:S03]  /*0480*/  @P3 VIADD R8, R14, 0x1 ;  /* 0x000000010e083836 */ /* 0x000fc60000000000 */
[----:B------:R-:W-:Y:S01]  /*0490*/  @P3 ISETP.GT.U32.OR P1, PT, R11, UR4, P1 ;  /* 0x000000040b003c0c */ /* 0x000fe20008f24470 */
[----:B------:R-:W-:Y:S02]  /*04a0*/  IMAD.MOV.U32 R11, RZ, RZ, R9 ;  /* 0x000000ffff0b7224 */ /* 0x000fe400078e0009 */
[----:B------:R-:W-:Y:S01]  /*04b0*/  @!P3 VIADD R9, R14, 0xffffffff ;  /* 0xffffffff0e09b836 */ /* 0x000fe20000000000 */
[----:B------:R-:W-:Y:S02]  /*04c0*/  @P3 PLOP3.LUT P0, PT, P1, PT, PT, 0x80, 0x8 ;  /* 0x000000000008381c */ /* 0x000fe40000f0f070 */
[----:B------:R-:W-:-:S11]  /*04d0*/  @P3 SEL R9, R11, R14, P1 ;  /* 0x0000000e0b093207 */ /* 0x000fd60000800000 */
[----:B------:R-:W-:-:S04]  /*04e0*/  @!P0 IMAD.MOV R8, RZ, RZ, R14 ;  /* 0x000000ffff088224 */ /* 0x000fc800078e020e */
[----:B------:R-:W-:-:S05]  /*04f0*/  @P3 IMAD.MOV.U32 R10, RZ, RZ, R8 ;  /* 0x000000ffff0a3224 */ /* 0x000fca00078e0008 */
[----:B------:R-:W-:-:S13]  /*0500*/  ISETP.GE.U32.AND P0, PT, R10, R9, PT ;  /* 0x000000090a00720c */ /* 0x000fda0003f06070 */
[----:B------:R-:W-:Y:S05]  /*0510*/  @!P0 BRA `(.L_x_40) ;  /* 0xfffffffc00b88947 */ /* 0x000fea000383ffff */
[----:B------:R-:W-:Y:S05]  /*0520*/  BSYNC.RECONVERGENT B1 ;  /* 0x0000000000017941 */ /* 0x000fea0003800200 */
.L_x_39:
[----:B------:R-:W-:-:S07]  /*0530*/  IMAD.U32 R8, RZ, RZ, UR4 ;  /* 0x00000004ff087e24 */ /* 0x000fce000f8e00ff */
.L_x_38:
[----:B------:R-:W-:Y:S05]  /*0540*/  BSYNC.RECONVERGENT B0 ;  /* 0x0000000000007941 */ /* 0x000fea0003800200 */
.L_x_37:
[----:B------:R-:W-:Y:S01]  /*0550*/  SHFL.IDX PT, R11, R7, R9, 0x1f ;  /* 0x00001f09070b7589 */ /* 0x000fe200000e0000 */
[----:B------:R-:W-:Y:S01]  /*0560*/  ISETP.LT.U32.AND P1, PT, R15, UR4, PT ;  /* 0x000000040f007c0c */ /* 0x000fe2000bf21070 */
[----:B------:R-:W-:Y:S02]  /*0570*/  USHF.L.U32 UR4, UR4, 0x1, URZ ;  /* 0x0000000104047899 */ /* 0x000fe400080006ff */
[----:B------:R-:W0:Y:S04]  /*0580*/  SHFL.IDX PT, R10, R6, R9, 0x1f ;  /* 0x00001f09060a7589 */ /* 0x000e2800000e0000 */
[----:B------:R-:W-:Y:S01]  /*0590*/  ISETP.LE.U32.AND P0, PT, R5, UR4, PT ;  /* 0x0000000405007c0c */ /* 0x000fe2000bf03070 */
[----:B0-----:R-:W-:-:S10]  /*05a0*/  DADD R10, R10, R6 ;  /* 0x000000000a0a7229 */ /* 0x001fd40000000006 */
[----:B------:R-:W-:Y:S02]  /*05b0*/  FSEL R10, R6, R10, P1 ;  /* 0x0000000a060a7208 */ /* 0x000fe40000800000 */
[----:B------:R-:W-:-:S03]  /*05c0*/  FSEL R11, R7, R11, P1 ;  /* 0x0000000b070b7208 */ /* 0x000fc60000800000 */
[----:B------:R-:W-:Y:S02]  /*05d0*/  IMAD.MOV.U32 R6, RZ, RZ, R10 ;  /* 0x000000ffff067224 */ /* 0x000fe400078e000a */
[----:B------:R-:W-:Y:S01]  /*05e0*/  IMAD.MOV.U32 R7, RZ, RZ, R11 ;  /* 0x000000ffff077224 */ /* 0x000fe200078e000b */
[----:B------:R-:W-:Y:S06]  /*05f0*/  @!P0 BRA `(.L_x_41) ;  /* 0xfffffffc005c8947 */ /* 0x000fec000383ffff */
.L_x_36:
[----:B------:R-:W2:Y:S02]  /*0600*/  FLO.U32 R5, R2 ;  /* 0x0000000200057300 */ /* 0x000ea400000e0000 */
[----:B--2---:R3:W4:Y:S04]  /*0610*/  SHFL.IDX PT, R17, R7, R5, 0x1f ;  /* 0x00001f0507117589 */ /* 0x00472800000e0000 */
[----:B------:R3:W2:Y:S02]  /*0620*/  SHFL.IDX PT, R16, R6, R5, 0x1f ;  /* 0x00001f0506107589 */ /* 0x0006a400000e0000 */
.L_x_35:
[----:B--23--:R-:W2:Y:S01]  /*0630*/  S2R R5, SR_LTMASK ;  /* 0x0000000000057919 */ /* 0x00cea20000003900 */
[----:B------:R-:W-:Y:S01]  /*0640*/  BSSY.RECONVERGENT B0, `(.L_x_42) ;  /* 0x0000007000007945 */ /* 0x000fe20003800200 */
[----:B--2---:R-:W-:-:S13]  /*0650*/  LOP3.LUT P0, RZ, R5, R2, RZ, 0xc0, !PT ;  /* 0x0000000205ff7212 */ /* 0x004fda000780c0ff */
[----:B------:R-:W-:Y:S05]  /*0660*/  @P0 BRA `(.L_x_43) ;  /* 0x0000000000100947 */ /* 0x000fea0003800000 */
[----:B------:R-:W2:Y:S02]  /*0670*/  LDC.64 R6, c[0x0][0x390] ;  /* 0x0000e400ff067b82 */ /* 0x000ea40000000a00 */
[----:B--2---:R-:W-:-:S04]  /*0680*/  LEA R6, P0, R4, R6, 0x3 ;  /* 0x0000000604067211 */ /* 0x004fc800078018ff */
[----:B------:R-:W-:-:S05]  /*0690*/  LEA.HI.X R7, R4, R7, RZ, 0x3, P0 ;  /* 0x0000000704077211 */ /* 0x000fca00000f1cff */
[----:B----4-:R2:W-:Y:S04]  /*06a0*/  REDG.E.ADD.F64.RN.STRONG.GPU desc[UR6][R6.64], R16 ;  /* 0x00000010060079a6 */ /* 0x0105e8000c12ff06 */
.L_x_43:
[----:B------:R-:W-:Y:S05]  /*06b0*/  BSYNC.RECONVERGENT B0 ;  /* 0x0000000000007941 */ /* 0x000fea0003800200 */
.L_x_42:
[----:B------:R-:W-:Y:S05]  /*06c0*/  @P2 BRA `(.L_x_44) ;  /* 0xfffffff800882947 */ /* 0x000fea000383ffff */
[----:B------:R-:W-:Y:S05]  /*06d0*/  EXIT ;  /* 0x000000000000794d */ /* 0x000fea0003800000 */
.L_x_45:
        /* <DEDUP_REMOVED lines=10> */
.L_x_157:


//--------------------- .text._Z7ForCallI12cg_block_sumEvPdiS1_ --------------------------
	.section	.text._Z7ForCallI12cg_block_sumEvPdiS1_,"ax",@progbits
	.align	128
        .global         _Z7ForCallI12cg_block_sumEvPdiS1_
        .type           _Z7ForCallI12cg_block_sumEvPdiS1_,@function
        .size           _Z7ForCallI12cg_block_sumEvPdiS1_,(.L_x_158 - _Z7ForCallI12cg_block_sumEvPdiS1_)
        .other          _Z7ForCallI12cg_block_sumEvPdiS1_,@"STO_CUDA_ENTRY STV_DEFAULT"
_Z7ForCallI12cg_block_sumEvPdiS1_:
.text._Z7ForCallI12cg_block_sumEvPdiS1_:
        /* <DEDUP_REMOVED lines=13> */
[----:B--2---:R-:W-:-:S06]  /*00d0*/  DMUL R6, R4, 10 ;  /* 0x4024000004067828 */ /* 0x004fcc0000000000 */
[----:B------:R0:W1:Y:S05]  /*00e0*/  F2I.F64.FLOOR R0, R6 ;  /* 0x0000000600007311 */ /* 0x00006a0000305100 */
.L_x_56:
[----:B------:R-:W-:Y:S01]  /*00f0*/  VOTE.ANY R2, PT, PT ;  /* 0x0000000000027806 */ /* 0x000fe200038e0100 */
[----:B0-----:R-:W-:Y:S01]  /*0100*/  IMAD.MOV.U32 R4, RZ, RZ, RZ ;  /* 0x000000ffff047224 */ /* 0x001fe200078e00ff */
[----:B-1----:R-:W-:Y:S02]  /*0110*/  ISETP.NE.AND P0, PT, R0, R3, PT ;  /* 0x000000030000720c */ /* 0x002fe40003f05270 */
[----:B------:R-:W-:Y:S01]  /*0120*/  ISETP.NE.AND P1, PT, R2, -0x1, PT ;  /* 0xffffffff0200780c */ /* 0x000fe20003f25270 */
[----:B--2---:R1:W2:Y:S01]  /*0130*/  POPC R15, R2 ;  /* 0x00000002000f7309 */ /* 0x0042a20000000000 */
[----:B------:R-:W-:-:S11]  /*0140*/  FSEL R5, RZ, 1.875, P0 ;  /* 0x3ff00000ff057808 */ /* 0x000fd60000000000 */
[----:B-1----:R-:W-:Y:S05]  /*0150*/  @P1 BRA `(.L_x_46) ;  /* 0x0000000000401947 */ /* 0x002fea0003800000 */
[----:B0-----:R-:W-:Y:S04]  /*0160*/  SHFL.BFLY PT, R7, R5, 0x10, 0x1f ;  /* 0x0e001f0005077f89 */ /* 0x001fe800000e0000 */
[----:B------:R-:W0:Y:S02]  /*0170*/  SHFL.BFLY PT, R6, R4, 0x10, 0x1f ;  /* 0x0e001f0004067f89 */ /* 0x000e2400000e0000 */
[----:B0-----:R-:W-:-:S07]  /*0180*/  DADD R6, R4, R6 ;  /* 0x0000000004067229 */ /* 0x001fce0000000006 */
[----:B------:R-:W-:Y:S04]  /*0190*/  SHFL.BFLY PT, R9, R7, 0x8, 0x1f ;  /* 0x0d001f0007097f89 */ /* 0x000fe800000e0000 */
        /* <DEDUP_REMOVED lines=9> */
[----:B------:R-:W2:Y:S02]  /*0230*/  SHFL.BFLY PT, R4, R12, 0x1, 0x1f ;  /* 0x0c201f000c047f89 */ /* 0x000ea400000e0000 */
[----:B--2---:R-:W-:Y:S01]  /*0240*/  DADD R14, R12, R4 ;  /* 0x000000000c0e7229 */ /* 0x004fe20000000004 */
[----:B------:R-:W-:Y:S10]  /*0250*/  BRA `(.L_x_47) ;  /* 0x0000000000dc7947 */ /* 0x000ff40003800000 */
.L_x_46:
[----:B--2---:R-:W-:-:S13]  /*0260*/  ISETP.GE.U32.AND P0, PT, R15, 0x2, PT ;  /* 0x000000020f00780c */ /* 0x004fda0003f06070 */
[----:B------:R-:W-:Y:S05]  /*0270*/  @!P0 BRA `(.L_x_48) ;  /* 0x0000000000c88947 */ /* 0x000fea0003800000 */
[----:B0-----:R-:W0:Y:S01]  /*0280*/  S2R R7, SR_LTMASK ;  /* 0x0000000000077919 */ /* 0x001e220000003900 */
[----:B------:R-:W1:Y:S01]  /*0290*/  BREV R6, R2 ;  /* 0x0000000200067301 */ /* 0x000e620000000000 */
[----:B------:R-:W-:Y:S01]  /*02a0*/  IMAD.MOV.U32 R12, RZ, RZ, 0x1 ;  /* 0x00000001ff0c7424 */ /* 0x000fe200078e00ff */
[----:B------:R-:W-:Y:S01]  /*02b0*/  UMOV UR4, 0x1 ;  /* 0x0000000100047882 */ /* 0x000fe20000000000 */
[----:B------:R-:W2:Y:S05]  /*02c0*/  S2R R11, SR_LANEID ;  /* 0x00000000000b7919 */ /* 0x000eaa0000000000 */
[----:B-1----:R-:W-:Y:S01]  /*02d0*/  FLO.U32.SH R6, R6 ;  /* 0x0000000600067300 */ /* 0x002fe200000e0400 */
[----:B0-----:R-:W-:-:S07]  /*02e0*/  LOP3.LUT R8, R7, R2, RZ, 0xc0, !PT ;  /* 0x0000000207087212 */ /* 0x001fce00078ec0ff */
[----:B------:R-:W0:Y:S02]  /*02f0*/  POPC R9, R8 ;  /* 0x0000000800097309 */ /* 0x000e240000000000 */
[----:B0-2---:R-:W-:-:S07]  /*0300*/  IMAD.IADD R10, R9, 0x1, R6 ;  /* 0x00000001090a7824 */ /* 0x005fce00078e0206 */
.L_x_53:
        /* <DEDUP_REMOVED lines=9> */
.L_x_52:
        /* <DEDUP_REMOVED lines=19> */
.L_x_51:
[----:B------:R-:W-:-:S07]  /*04d0*/  IMAD.U32 R12, RZ, RZ, UR4 ;  /* 0x00000004ff0c7e24 */ /* 0x000fce000f8e00ff */
.L_x_50:
[----:B------:R-:W-:Y:S05]  /*04e0*/  BSYNC.RECONVERGENT B0 ;  /* 0x0000000000007941 */ /* 0x000fea0003800200 */
.L_x_49:
        /* <DEDUP_REMOVED lines=11> */
.L_x_48:
[----:B0-----:R-:W0:Y:S02]  /*05a0*/  FLO.U32 R7, R2 ;  /* 0x0000000200077300 */ /* 0x001e2400000e0000 */
[----:B0-----:R0:W1:Y:S04]  /*05b0*/  SHFL.IDX PT, R15, R5, R7, 0x1f ;  /* 0x00001f07050f7589 */ /* 0x00106800000e0000 */
[----:B------:R0:W2:Y:S02]  /*05c0*/  SHFL.IDX PT, R14, R4, R7, 0x1f ;  /* 0x00001f07040e7589 */ /* 0x0000a400000e0000 */
.L_x_47:
[----:B0-----:R-:W0:Y:S01]  /*05d0*/  S2R R5, SR_LTMASK ;  /* 0x0000000000057919 */ /* 0x001e220000003900 */
[----:B------:R-:W-:Y:S01]  /*05e0*/  BSSY.RECONVERGENT B0, `(.L_x_54) ;  /* 0x0000006000007945 */ /* 0x000fe20003800200 */
[----:B0-----:R-:W-:-:S13]  /*05f0*/  LOP3.LUT P0, RZ, R5, R2, RZ, 0xc0, !PT ;  /* 0x0000000205ff7212 */ /* 0x001fda000780c0ff */
[----:B------:R-:W-:Y:S05]  /*0600*/  @P0 BRA `(.L_x_55) ;  /* 0x00000000000c0947 */ /* 0x000fea0003800000 */
[----:B------:R-:W0:Y:S02]  /*0610*/  LDC.64 R4, c[0x0][0x390] ;  /* 0x0000e400ff047b82 */ /* 0x000e240000000a00 */
[----:B0-----:R-:W-:-:S05]  /*0620*/  IMAD.WIDE.U32 R4, R3, 0x8, R4 ;  /* 0x0000000803047825 */ /* 0x001fca00078e0004 */
[----:B-12---:R0:W-:Y:S02]  /*0630*/  REDG.E.ADD.F64.RN.STRONG.GPU desc[UR6][R4.64], R14 ;  /* 0x0000000e040079a6 */ /* 0x0061e4000c12ff06 */
.L_x_55:
[----:B------:R-:W-:Y:S05]  /*0640*/  BSYNC.RECONVERGENT B0 ;  /* 0x0000000000007941 */ /* 0x000fea0003800200 */
.L_x_54:
[----:B------:R-:W-:-:S05]  /*0650*/  VIADD R3, R3, 0x1 ;  /* 0x0000000103037836 */ /* 0x000fca0000000000 */
[----:B------:R-:W-:-:S13]  /*0660*/  ISETP.NE.AND P0, PT, R3, 0xa, PT ;  /* 0x0000000a0300780c */ /* 0x000fda0003f05270 */
[----:B------:R-:W-:Y:S05]  /*0670*/  @P0 BRA `(.L_x_56) ;  /* 0xfffffff8009c0947 */ /* 0x000fea000383ffff */
[----:B------:R-:W-:Y:S05]  /*0680*/  EXIT ;  /* 0x000000000000794d */ /* 0x000fea0003800000 */
.L_x_57:
        /* <DEDUP_REMOVED lines=15> */
.L_x_158:


//--------------------- .text._Z7ForCallI16warp_xor_any_sumEvPdiS1_ --------------------------
	.section	.text._Z7ForCallI16warp_xor_any_sumEvPdiS1_,"ax",@progbits
	.align	128
        .global         _Z7ForCallI16warp_xor_any_sumEvPdiS1_
        .type           _Z7ForCallI16warp_xor_any_sumEvPdiS1_,@function
        .size           _Z7ForCallI16warp_xor_any_sumEvPdiS1_,(.L_x_159 - _Z7ForCallI16warp_xor_any_sumEvPdiS1_)
        .other          _Z7ForCallI16warp_xor_any_sumEvPdiS1_,@"STO_CUDA_ENTRY STV_DEFAULT"
_Z7ForCallI16warp_xor_any_sumEvPdiS1_:
.text._Z7ForCallI16warp_xor_any_sumEvPdiS1_:
        /* <DEDUP_REMOVED lines=14> */
[C---:B0-----:R-:W-:Y:S02]  /*00e0*/  ISETP.NE.AND P0, PT, R2.reuse, RZ, PT ;  /* 0x000000ff0200720c */ /* 0x041fe40003f05270 */
[----:B------:R-:W-:-:S04]  /*00f0*/  ISETP.NE.AND P2, PT, R2, RZ, PT ;  /* 0x000000ff0200720c */ /* 0x000fc80003f45270 */
[----:B------:R-:W-:-:S07]  /*0100*/  FSEL R13, RZ, 1.875, P2 ;  /* 0x3ff00000ff0d7808 */ /* 0x000fce0001000000 */
[----:B------:R-:W-:Y:S02]  /*0110*/  VOTE.ALL P1, P0 ;  /* 0x0000000000ff7806 */ /* 0x000fe40000020000 */
[----:B------:R-:W-:-:S11]  /*0120*/  ISETP.NE.AND P0, PT, R2, 0x1, PT ;  /* 0x000000010200780c */ /* 0x000fd60003f05270 */
[----:B------:R-:W-:Y:S05]  /*0130*/  @P1 BRA `(.L_x_58) ;  /* 0x0000000000581947 */ /* 0x000fea0003800000 */
[----:B------:R-:W0:Y:S01]  /*0140*/  SHFL.BFLY PT, R5, R13, 0x10, 0x1f ;  /* 0x0e001f000d057f89 */ /* 0x000e2200000e0000 */
[----:B------:R-:W-:Y:S01]  /*0150*/  IMAD.MOV.U32 R12, RZ, RZ, RZ ;  /* 0x000000ffff0c7224 */ /* 0x000fe200078e00ff */
[----:B------:R-:W-:Y:S01]  /*0160*/  ISETP.NE.AND P1, PT, R0, RZ, PT ;  /* 0x000000ff0000720c */ /* 0x000fe20003f25270 */
[----:B------:R-:W-:Y:S01]  /*0170*/  IMAD.MOV.U32 R4, RZ, RZ, RZ ;  /* 0x000000ffff047224 */ /* 0x000fe200078e00ff */
[----:B------:R-:W-:Y:S05]  /*0180*/  BSSY.RECONVERGENT B0, `(.L_x_58) ;  /* 0x0000011000007945 */ /* 0x000fea0003800200 */
        /* <DEDUP_REMOVED lines=12> */
[----:B0-----:R-:W-:Y:S01]  /*0250*/  DADD R12, R10, R12 ;  /* 0x000000000a0c7229 */ /* 0x001fe2000000000c */
[----:B------:R-:W-:Y:S10]  /*0260*/  @P1 BRA `(.L_x_59) ;  /* 0x0000000000081947 */ /* 0x000ff40003800000 */
[----:B------:R-:W0:Y:S02]  /*0270*/  LDC.64 R4, c[0x0][0x390] ;  /* 0x0000e400ff047b82 */ /* 0x000e240000000a00 */
[----:B0-----:R0:W-:Y:S02]  /*0280*/  REDG.E.ADD.F64.RN.STRONG.GPU desc[UR6][R4.64], R12 ;  /* 0x0000000c040079a6 */ /* 0x0011e4000c12ff06 */
.L_x_59:
[----:B------:R-:W-:Y:S05]  /*0290*/  BSYNC.RECONVERGENT B0 ;  /* 0x0000000000007941 */ /* 0x000fea0003800200 */
.L_x_58:
[----:B------:R-:W-:Y:S02]  /*02a0*/  VOTE.ALL P1, P0 ;  /* 0x0000000000ff7806 */ /* 0x000fe40000020000 */
[C---:B------:R-:W-:Y:S02]  /*02b0*/  ISETP.NE.AND P2, PT, R2.reuse, 0x1, PT ;  /* 0x000000010200780c */ /* 0x040fe40003f45270 */
[----:B------:R-:W-:Y:S02]  /*02c0*/  ISETP.NE.AND P0, PT, R2, 0x2, PT ;  /* 0x000000020200780c */ /* 0x000fe40003f05270 */
[----:B0-----:R-:W-:-:S07]  /*02d0*/  FSEL R13, RZ, 1.875, P2 ;  /* 0x3ff00000ff0d7808 */ /* 0x001fce0001000000 */
        /* <DEDUP_REMOVED lines=20> */
[----:B------:R-:W0:Y:S02]  /*0420*/  LDCU.64 UR4, c[0x0][0x390] ;  /* 0x00007200ff0477ac */ /* 0x000e240008000a00 */
[----:B0-----:R-:W-:-:S04]  /*0430*/  UIADD3 UR4, UP0, UPT, UR4, 0x8, URZ ;  /* 0x0000000804047890 */ /* 0x001fc8000ff1e0ff */
[----:B------:R-:W-:Y:S02]  /*0440*/  UIADD3.X UR5, UPT, UPT, URZ, UR5, URZ, UP0, !UPT ;  /* 0x00000005ff057290 */ /* 0x000fe400087fe4ff */
[----:B------:R-:W-:-:S04]  /*0450*/  IMAD.U32 R4, RZ, RZ, UR4 ;  /* 0x00000004ff047e24 */ /* 0x000fc8000f8e00ff */
[----:B------:R-:W-:-:S05]  /*0460*/  IMAD.U32 R5, RZ, RZ, UR5 ;  /* 0x00000005ff057e24 */ /* 0x000fca000f8e00ff */
[----:B------:R0:W-:Y:S02]  /*0470*/  REDG.E.ADD.F64.RN.STRONG.GPU desc[UR6][R4.64], R12 ;  /* 0x0000000c040079a6 */ /* 0x0001e4000c12ff06 */
.L_x_61:
[----:B------:R-:W-:Y:S05]  /*0480*/  BSYNC.RECONVERGENT B0 ;  /* 0x0000000000007941 */ /* 0x000fea0003800200 */
.L_x_60:
        /* <DEDUP_REMOVED lines=30> */
.L_x_63:
[----:B------:R-:W-:Y:S05]  /*0670*/  BSYNC.RECONVERGENT B0 ;  /* 0x0000000000007941 */ /* 0x000fea0003800200 */
.L_x_62:
        /* <DEDUP_REMOVED lines=30> */
.L_x_65:
[----:B------:R-:W-:Y:S05]  /*0860*/  BSYNC.RECONVERGENT B0 ;  /* 0x0000000000007941 */ /* 0x000fea0003800200 */
.L_x_64:
        /* <DEDUP_REMOVED lines=30> */
.L_x_67:
[----:B------:R-:W-:Y:S05]  /*0a50*/  BSYNC.RECONVERGENT B0 ;  /* 0x0000000000007941 */ /* 0x000fea0003800200 */
.L_x_66:
        /* <DEDUP_REMOVED lines=30> */
.L_x_69:
[----:B------:R-:W-:Y:S05]  /*0c40*/  BSYNC.RECONVERGENT B0 ;  /* 0x0000000000007941 */ /* 0x000fea0003800200 */
.L_x_68:
        /* <DEDUP_REMOVED lines=30> */
.L_x_71:
[----:B------:R-:W-:Y:S05]  /*0e30*/  BSYNC.RECONVERGENT B0 ;  /* 0x0000000000007941 */ /* 0x000fea0003800200 */
.L_x_70:
        /* <DEDUP_REMOVED lines=30> */
.L_x_73:
[----:B------:R-:W-:Y:S05]  /*1020*/  BSYNC.RECONVERGENT B0 ;  /* 0x0000000000007941 */ /* 0x000fea0003800200 */
.L_x_72:
        /* <DEDUP_REMOVED lines=30> */
.L_x_75:
[----:B------:R-:W-:Y:S05]  /*1210*/  BSYNC.RECONVERGENT B0 ;  /* 0x0000000000007941 */ /* 0x000fea0003800200 */
.L_x_74:
[----:B------:R-:W-:Y:S02]  /*1220*/  VOTE.ALL P0, P0 ;  /* 0x0000000000ff7806 */ /* 0x000fe40000000000 */
[----:B------:R-:W-:-:S04]  /*1230*/  ISETP.NE.AND P1, PT, R2, 0x9, PT ;  /* 0x000000090200780c */ /* 0x000fc80003f25270 */
[----:B------:R-:W-:-:S07]  /*1240*/  FSEL R11, RZ, 1.875, P1 ;  /* 0x3ff00000ff0b7808 */ /* 0x000fce0000800000 */
[----:B------:R-:W-:Y:S05]  /*1250*/  @P0 EXIT ;  /* 0x000000000000094d */ /* 0x000fea0003800000 */
[----:B------:R-:W1:Y:S01]  /*1260*/  SHFL.BFLY PT, R3, R11, 0x10, 0x1f ;  /* 0x0e001f000b037f89 */ /* 0x000e6200000e0000 */
[----:B------:R-:W-:Y:S01]  /*1270*/  IMAD.MOV.U32 R10, RZ, RZ, RZ ;  /* 0x000000ffff0a7224 */ /* 0x000fe200078e00ff */
[----:B------:R-:W-:Y:S01]  /*1280*/  ISETP.NE.AND P0, PT, R0, RZ, PT ;  /* 0x000000ff0000720c */ /* 0x000fe20003f05270 */
[----:B------:R-:W-:-:S06]  /*1290*/  IMAD.MOV.U32 R2, RZ, RZ, RZ ;  /* 0x000000ffff027224 */ /* 0x000fcc00078e00ff */
[----:B-1----:R-:W-:-:S07]  /*12a0*/  DADD R2, R2, R10 ;  /* 0x0000000002027229 */ /* 0x002fce000000000a */
        /* <DEDUP_REMOVED lines=9> */
[----:B------:R0:W1:Y:S04]  /*1340*/  SHFL.BFLY PT, R11, R9, 0x1, 0x1f ;  /* 0x0c201f00090b7f89 */ /* 0x00006800000e0000 */
[----:B------:R0:W2:Y:S01]  /*1350*/  SHFL.BFLY PT, R10, R8, 0x1, 0x1f ;  /* 0x0c201f00080a7f89 */ /* 0x0000a200000e0000 */
[----:B------:R-:W-:Y:S05]  /*1360*/  @P0 EXIT ;  /* 0x000000000000094d */ /* 0x000fea0003800000 */
[----:B------:R-:W3:Y:S01]  /*1370*/  LDCU.64 UR4, c[0x0][0x390] ;  /* 0x00007200ff0477ac */ /* 0x000ee20008000a00 */
[----:B-12---:R-:W-:Y:S01]  /*1380*/  DADD R10, R8, R10 ;  /* 0x00000000080a7229 */ /* 0x006fe2000000000a */
[----:B---3--:R-:W-:-:S04]  /*1390*/  UIADD3 UR4, UP0, UPT, UR4, 0x48, URZ ;  /* 0x0000004804047890 */ /* 0x008fc8000ff1e0ff */
[----:B------:R-:W-:Y:S02]  /*13a0*/  UIADD3.X UR5, UPT, UPT, URZ, UR5, URZ, UP0, !UPT ;  /* 0x00000005ff057290 */ /* 0x000fe400087fe4ff */
[----:B------:R-:W-:-:S04]  /*13b0*/  IMAD.U32 R2, RZ, RZ, UR4 ;  /* 0x00000004ff027e24 */ /* 0x000fc8000f8e00ff */
[----:B------:R-:W-:-:S05]  /*13c0*/  IMAD.U32 R3, RZ, RZ, UR5 ;  /* 0x00000005ff037e24 */ /* 0x000fca000f8e00ff */
[----:B------:R-:W-:Y:S01]  /*13d0*/  REDG.E.ADD.F64.RN.STRONG.GPU desc[UR6][R2.64], R10 ;  /* 0x0000000a020079a6 */ /* 0x000fe2000c12ff06 */
[----:B------:R-:W-:Y:S05]  /*13e0*/  EXIT ;  /* 0x000000000000794d */ /* 0x000fea0003800000 */
.L_x_76:
        /* <DEDUP_REMOVED lines=9> */
.L_x_159:


//--------------------- .text._Z7ForCallI12warp_any_sumEvPdiS1_ --------------------------
	.section	.text._Z7ForCallI12warp_any_sumEvPdiS1_,"ax",@progbits
	.align	128
        .global         _Z7ForCallI12warp_any_sumEvPdiS1_
        .type           _Z7ForCallI12warp_any_sumEvPdiS1_,@function
        .size           _Z7ForCallI12warp_any_sumEvPdiS1_,(.L_x_160 - _Z7ForCallI12warp_any_sumEvPdiS1_)
        .other          _Z7ForCallI12warp_any_sumEvPdiS1_,@"STO_CUDA_ENTRY STV_DEFAULT"
_Z7ForCallI12warp_any_sumEvPdiS1_:
.text._Z7ForCallI12warp_any_sumEvPdiS1_:
        /* <DEDUP_REMOVED lines=20> */
[----:B------:R-:W0:Y:S01]  /*0140*/  SHFL.DOWN PT, R5, R13, 0x10, 0x1f ;  /* 0x0a001f000d057f89 */ /* 0x000e2200000e0000 */
[----:B------:R-:W-:Y:S01]  /*0150*/  IMAD.MOV.U32 R12, RZ, RZ, RZ ;  /* 0x000000ffff0c7224 */ /* 0x000fe200078e00ff */
[----:B------:R-:W-:Y:S01]  /*0160*/  ISETP.NE.AND P1, PT, R0, RZ, PT ;  /* 0x000000ff0000720c */ /* 0x000fe20003f25270 */
[----:B------:R-:W-:Y:S01]  /*0170*/  IMAD.MOV.U32 R4, RZ, RZ, RZ ;  /* 0x000000ffff047224 */ /* 0x000fe200078e00ff */
[----:B------:R-:W-:Y:S05]  /*0180*/  BSSY.RECONVERGENT B0, `(.L_x_77) ;  /* 0x0000011000007945 */ /* 0x000fea0003800200 */
[----:B0-----:R-:W-:-:S07]  /*0190*/  DADD R4, R4, R12 ;  /* 0x0000000004047229 */ /* 0x001fce000000000c */
[----:B------:R-:W-:Y:S04]  /*01a0*/  SHFL.DOWN PT, R7, R5, 0x8, 0x1f ;  /* 0x09001f0005077f89 */ /* 0x000fe800000e0000 */
[----:B------:R-:W0:Y:S02]  /*01b0*/  SHFL.DOWN PT, R6, R4, 0x8, 0x1f ;  /* 0x09001f0004067f89 */ /* 0x000e2400000e0000 */
        /* <DEDUP_REMOVED lines=9> */
[----:B0-----:R-:W-:Y:S01]  /*0250*/  DADD R12, R10, R12 ;  /* 0x000000000a0c7229 */ /* 0x001fe2000000000c */
[----:B------:R-:W-:Y:S10]  /*0260*/  @P1 BRA `(.L_x_78) ;  /* 0x0000000000081947 */ /* 0x000ff40003800000 */
[----:B------:R-:W0:Y:S02]  /*0270*/  LDC.64 R4, c[0x0][0x390] ;  /* 0x0000e400ff047b82 */ /* 0x000e240000000a00 */
[----:B0-----:R0:W-:Y:S02]  /*0280*/  REDG.E.ADD.F64.RN.STRONG.GPU desc[UR6][R4.64], R12 ;  /* 0x0000000c040079a6 */ /* 0x0011e4000c12ff06 */
.L_x_78:
[----:B------:R-:W-:Y:S05]  /*0290*/  BSYNC.RECONVERGENT B0 ;  /* 0x0000000000007941 */ /* 0x000fea0003800200 */
.L_x_77:
[----:B------:R-:W-:Y:S02]  /*02a0*/  VOTE.ALL P1, P0 ;  /* 0x0000000000ff7806 */ /* 0x000fe40000020000 */
[C---:B------:R-:W-:Y:S02]  /*02b0*/  ISETP.NE.AND P2, PT, R2.reuse, 0x1, PT ;  /* 0x000000010200780c */ /* 0x040fe40003f45270 */
[----:B------:R-:W-:Y:S02]  /*02c0*/  ISETP.NE.AND P0, PT, R2, 0x2, PT ;  /* 0x000000020200780c */ /* 0x000fe40003f05270 */
[----:B0-----:R-:W-:-:S07]  /*02d0*/  FSEL R13, RZ, 1.875, P2 ;  /* 0x3ff00000ff0d7808 */ /* 0x001fce0001000000 */
        /* <DEDUP_REMOVED lines=26> */
.L_x_80:
[----:B------:R-:W-:Y:S05]  /*0480*/  BSYNC.RECONVERGENT B0 ;  /* 0x0000000000007941 */ /* 0x000fea0003800200 */
.L_x_79:
        /* <DEDUP_REMOVED lines=30> */
.L_x_82:
[----:B------:R-:W-:Y:S05]  /*0670*/  BSYNC.RECONVERGENT B0 ;  /* 0x0000000000007941 */ /* 0x000fea0003800200 */
.L_x_81:
        /* <DEDUP_REMOVED lines=30> */
.L_x_84:
[----:B------:R-:W-:Y:S05]  /*0860*/  BSYNC.RECONVERGENT B0 ;  /* 0x0000000000007941 */ /* 0x000fea0003800200 */
.L_x_83:
        /* <DEDUP_REMOVED lines=30> */
.L_x_86:
[----:B------:R-:W-:Y:S05]  /*0a50*/  BSYNC.RECONVERGENT B0 ;  /* 0x0000000000007941 */ /* 0x000fea0003800200 */
.L_x_85:
        /* <DEDUP_REMOVED lines=30> */
.L_x_88:
[----:B------:R-:W-:Y:S05]  /*0c40*/  BSYNC.RECONVERGENT B0 ;  /* 0x0000000000007941 */ /* 0x000fea0003800200 */
.L_x_87:
        /* <DEDUP_REMOVED lines=30> */
.L_x_90:
[----:B------:R-:W-:Y:S05]  /*0e30*/  BSYNC.RECONVERGENT B0 ;  /* 0x0000000000007941 */ /* 0x000fea0003800200 */
.L_x_89:
        /* <DEDUP_REMOVED lines=30> */
.L_x_92:
[----:B------:R-:W-:Y:S05]  /*1020*/  BSYNC.RECONVERGENT B0 ;  /* 0x0000000000007941 */ /* 0x000fea0003800200 */
.L_x_91:
        /* <DEDUP_REMOVED lines=30> */
.L_x_94:
[----:B------:R-:W-:Y:S05]  /*1210*/  BSYNC.RECONVERGENT B0 ;  /* 0x0000000000007941 */ /* 0x000fea0003800200 */
.L_x_93:
[----:B------:R-:W-:Y:S02]  /*1220*/  VOTE.ALL P0, P0 ;  /* 0x0000000000ff7806 */ /* 0x000fe40000000000 */
[----:B------:R-:W-:-:S04]  /*1230*/  ISETP.NE.AND P1, PT, R2, 0x9, PT ;  /* 0x000000090200780c */ /* 0x000fc80003f25270 */
[----:B------:R-:W-:-:S07]  /*1240*/  FSEL R11, RZ, 1.875, P1 ;  /* 0x3ff00000ff0b7808 */ /* 0x000fce0000800000 */
[----:B------:R-:W-:Y:S05]  /*1250*/  @P0 EXIT ;  /* 0x000000000000094d */ /* 0x000fea0003800000 */
[----:B------:R-:W1:Y:S01]  /*1260*/  SHFL.DOWN PT, R3, R11, 0x10, 0x1f ;  /* 0x0a001f000b037f89 */ /* 0x000e6200000e0000 */
[----:B------:R-:W-:Y:S01]  /*1270*/  IMAD.MOV.U32 R10, RZ, RZ, RZ ;  /* 0x000000ffff0a7224 */ /* 0x000fe200078e00ff */
[----:B------:R-:W-:Y:S01]  /*1280*/  ISETP.NE.AND P0, PT, R0, RZ, PT ;  /* 0x000000ff0000720c */ /* 0x000fe20003f05270 */
[----:B------:R-:W-:-:S06]  /*1290*/  IMAD.MOV.U32 R2, RZ, RZ, RZ ;  /* 0x000000ffff027224 */ /* 0x000fcc00078e00ff */
[----:B-1----:R-:W-:-:S07]  /*12a0*/  DADD R2, R2, R10 ;  /* 0x0000000002027229 */ /* 0x002fce000000000a */
[----:B0-----:R-:W-:Y:S04]  /*12b0*/  SHFL.DOWN PT, R5, R3, 0x8, 0x1f ;  /* 0x09001f0003057f89 */ /* 0x001fe800000e0000 */
        /* <DEDUP_REMOVED lines=8> */
[----:B------:R0:W1:Y:S04]  /*1340*/  SHFL.DOWN PT, R11, R9, 0x1, 0x1f ;  /* 0x08201f00090b7f89 */ /* 0x00006800000e0000 */
[----:B------:R0:W2:Y:S01]  /*1350*/  SHFL.DOWN PT, R10, R8, 0x1, 0x1f ;  /* 0x08201f00080a7f89 */ /* 0x0000a200000e0000 */
        /* <DEDUP_REMOVED lines=9> */
.L_x_95:
        /* <DEDUP_REMOVED lines=9> */
.L_x_160:


//--------------------- .text._Z7ForCallI8warp_sumEvPdiS1_ --------------------------
	.section	.text._Z7ForCallI8warp_sumEvPdiS1_,"ax",@progbits
	.align	128
        .global         _Z7ForCallI8warp_sumEvPdiS1_
        .type           _Z7ForCallI8warp_sumEvPdiS1_,@function
        .size           _Z7ForCallI8warp_sumEvPdiS1_,(.L_x_161 - _Z7ForCallI8warp_sumEvPdiS1_)
        .other          _Z7ForCallI8warp_sumEvPdiS1_,@"STO_CUDA_ENTRY STV_DEFAULT"
_Z7ForCallI8warp_sumEvPdiS1_:
.text._Z7ForCallI8warp_sumEvPdiS1_:
        /* <DEDUP_REMOVED lines=13> */
[----:B------:R-:W-:Y:S01]  /*00d0*/  BSSY.RECONVERGENT B0, `(.L_x_96) ;  /* 0x000001a000007945 */ /* 0x000fe20003800200 */
[----:B------:R-:W-:Y:S01]  /*00e0*/  IMAD.MOV.U32 R8, RZ, RZ, RZ ;  /* 0x000000ffff087224 */ /* 0x000fe200078e00ff */
[----:B--2---:R-:W-:-:S06]  /*00f0*/  DMUL R6, R4, 10 ;  /* 0x4024000004067828 */ /* 0x004fcc0000000000 */
[----:B------:R-:W0:Y:S02]  /*0100*/  F2I.F64.FLOOR R0, R6 ;  /* 0x0000000600007311 */ /* 0x000e240000305100 */
[C---:B0-----:R-:W-:Y:S02]  /*0110*/  ISETP.NE.AND P0, PT, R0.reuse, RZ, PT ;  /* 0x000000ff0000720c */ /* 0x041fe40003f05270 */
[----:B------:R-:W-:Y:S02]  /*0120*/  ISETP.NE.AND P1, PT, R0, 0x1, PT ;  /* 0x000000010000780c */ /* 0x000fe40003f25270 */
[----:B------:R-:W-:Y:S02]  /*0130*/  FSEL R13, RZ, 1.875, P0 ;  /* 0x3ff00000ff0d7808 */ /* 0x000fe40000000000 */
[----:B------:R-:W-:Y:S02]  /*0140*/  ISETP.NE.AND P0, PT, R2, RZ, PT ;  /* 0x000000ff0200720c */ /* 0x000fe40003f05270 */
[----:B------:R-:W-:Y:S01]  /*0150*/  FSEL R15, RZ, 1.875, P1 ;  /* 0x3ff00000ff0f7808 */ /* 0x000fe20000800000 */
        /* <DEDUP_REMOVED lines=17> */
.L_x_97:
[----:B------:R-:W-:Y:S05]  /*0270*/  BSYNC.RECONVERGENT B0 ;  /* 0x0000000000007941 */ /* 0x000fea0003800200 */
.L_x_96:
[----:B0-----:R-:W0:Y:S01]  /*0280*/  SHFL.DOWN PT, R3, R15, 0x10, 0x1f ;  /* 0x0a001f000f037f89 */ /* 0x001e2200000e0000 */
[----:B------:R-:W-:Y:S01]  /*0290*/  IMAD.MOV.U32 R14, RZ, RZ, RZ ;  /* 0x000000ffff0e7224 */ /* 0x000fe200078e00ff */
[----:B------:R-:W1:Y:S01]  /*02a0*/  LDCU.64 UR6, c[0x0][0x390] ;  /* 0x00007200ff0677ac */ /* 0x000e620008000a00 */
[----:B------:R-:W-:Y:S01]  /*02b0*/  IMAD.MOV.U32 R2, RZ, RZ, RZ ;  /* 0x000000ffff027224 */ /* 0x000fe200078e00ff */
[----:B------:R-:W-:Y:S01]  /*02c0*/  ISETP.NE.AND P1, PT, R0, 0x2, PT ;  /* 0x000000020000780c */ /* 0x000fe20003f25270 */
[----:B------:R-:W-:Y:S01]  /*02d0*/  BSSY.RECONVERGENT B0, `(.L_x_98) ;  /* 0x0000018000007945 */ /* 0x000fe20003800200 */
[----:B------:R-:W-:Y:S01]  /*02e0*/  UMOV UR4, 0x8 ;  /* 0x0000000800047882 */ /* 0x000fe20000000000 */
[----:B------:R-:W-:Y:S01]  /*02f0*/  UMOV UR5, 0x0 ;  /* 0x0000000000057882 */ /* 0x000fe20000000000 */
[----:B------:R-:W-:Y:S01]  /*0300*/  FSEL R13, RZ, 1.875, P1 ;  /* 0x3ff00000ff0d7808 */ /* 0x000fe20000800000 */
[----:B-1----:R-:W-:Y:S01]  /*0310*/  UIMAD.WIDE.U32 UR4, UR6, 0x1, UR4 ;  /* 0x00000001060478a5 */ /* 0x002fe2000f8e0004 */
[----:B0-----:R-:W-:-:S03]  /*0320*/  DADD R2, R2, R14 ;  /* 0x0000000002027229 */ /* 0x001fc6000000000e */
[----:B------:R-:W-:-:S04]  /*0330*/  UIADD3 UR6, UPT, UPT, UR5, UR7, URZ ;  /* 0x0000000705067290 */ /* 0x000fc8000fffe0ff */
[----:B------:R-:W-:Y:S04]  /*0340*/  SHFL.DOWN PT, R5, R3, 0x8, 0x1f ;  /* 0x09001f0003057f89 */ /* 0x000fe800000e0000 */
[----:B------:R-:W0:Y:S02]  /*0350*/  SHFL.DOWN PT, R4, R2, 0x8, 0x1f ;  /* 0x09001f0002047f89 */ /* 0x000e2400000e0000 */
[----:B0-----:R-:W-:Y:S01]  /*0360*/  DADD R4, R2, R4 ;  /* 0x0000000002047229 */ /* 0x001fe20000000004 */
[----:B------:R-:W-:Y:S01]  /*0370*/  MOV R3, UR5 ;  /* 0x0000000500037c02 */ /* 0x000fe20008000f00 */
[----:B------:R-:W-:Y:S02]  /*0380*/  IMAD.U32 R2, RZ, RZ, UR4 ;  /* 0x00000004ff027e24 */ /* 0x000fe4000f8e00ff */
[----:B------:R-:W-:-:S03]  /*0390*/  IMAD.U32 R3, RZ, RZ, UR6 ;  /* 0x00000006ff037e24 */ /* 0x000fc6000f8e00ff */
        /* <DEDUP_REMOVED lines=10> */
[----:B------:R0:W-:Y:S02]  /*0440*/  REDG.E.ADD.F64.RN.STRONG.GPU desc[UR8][R2.64], R10 ;  /* 0x0000000a020079a6 */ /* 0x0001e4000c12ff08 */
.L_x_99:
[----:B------:R-:W-:Y:S05]  /*0450*/  BSYNC.RECONVERGENT B0 ;  /* 0x0000000000007941 */ /* 0x000fea0003800200 */
.L_x_98:
[----:B------:R-:W1:Y:S01]  /*0460*/  SHFL.DOWN PT, R5, R13, 0x10, 0x1f ;  /* 0x0a001f000d057f89 */ /* 0x000e6200000e0000 */
[----:B------:R-:W-:Y:S01]  /*0470*/  IMAD.MOV.U32 R12, RZ, RZ, RZ ;  /* 0x000000ffff0c7224 */ /* 0x000fe200078e00ff */
[----:B------:R-:W-:Y:S01]  /*0480*/  ISETP.NE.AND P1, PT, R0, 0x3, PT ;  /* 0x000000030000780c */ /* 0x000fe20003f25270 */
[----:B------:R-:W-:Y:S01]  /*0490*/  IMAD.MOV.U32 R4, RZ, RZ, RZ ;  /* 0x000000ffff047224 */ /* 0x000fe200078e00ff */
[----:B------:R-:W-:Y:S02]  /*04a0*/  BSSY.RECONVERGENT B0, `(.L_x_100) ;  /* 0x0000011000007945 */ /* 0x000fe40003800200 */
[----:B------:R-:W-:-:S03]  /*04b0*/  FSEL R15, RZ, 1.875, P1 ;  /* 0x3ff00000ff0f7808 */ /* 0x000fc60000800000 */
[----:B-1----:R-:W-:-:S07]  /*04c0*/  DADD R4, R4, R12 ;  /* 0x0000000004047229 */ /* 0x002fce000000000c */
[----:B------:R-:W-:Y:S04]  /*04d0*/  SHFL.DOWN PT, R7, R5, 0x8, 0x1f ;  /* 0x09001f0005077f89 */ /* 0x000fe800000e0000 */
[----:B------:R-:W1:Y:S02]  /*04e0*/  SHFL.DOWN PT, R6, R4, 0x8, 0x1f ;  /* 0x09001f0004067f89 */ /* 0x000e6400000e0000 */
[----:B-1----:R-:W-:-:S07]  /*04f0*/  DADD R6, R4, R6 ;  /* 0x0000000004067229 */ /* 0x002fce0000000006 */
[----:B------:R-:W-:Y:S04]  /*0500*/  SHFL.DOWN PT, R9, R7, 0x4, 0x1f ;  /* 0x08801f0007097f89 */ /* 0x000fe800000e0000 */
[----:B------:R-:W1:Y:S02]  /*0510*/  SHFL.DOWN PT, R8, R6, 0x4, 0x1f ;  /* 0x08801f0006087f89 */ /* 0x000e6400000e0000 */
[----:B-1----:R-:W-:-:S07]  /*0520*/  DADD R8, R6, R8 ;  /* 0x0000000006087229 */ /* 0x002fce0000000008 */
[----:B0-----:R-:W-:Y:S04]  /*0530*/  SHFL.DOWN PT, R11, R9, 0x2, 0x1f ;  /* 0x08401f00090b7f89 */ /* 0x001fe800000e0000 */
[----:B------:R-:W0:Y:S02]  /*0540*/  SHFL.DOWN PT, R10, R8, 0x2, 0x1f ;  /* 0x08401f00080a7f89 */ /* 0x000e2400000e0000 */
[----:B0-----:R-:W-:-:S07]  /*0550*/  DADD R10, R8, R10 ;  /* 0x00000000080a7229 */ /* 0x001fce000000000a */
[----:B------:R-:W-:Y:S04]  /*0560*/  SHFL.DOWN PT, R13, R11, 0x1, 0x1f ;  /* 0x08201f000b0d7f89 */ /* 0x000fe800000e0000 */
[----:B------:R-:W0:Y:S02]  /*0570*/  SHFL.DOWN PT, R12, R10, 0x1, 0x1f ;  /* 0x08201f000a0c7f89 */ /* 0x000e2400000e0000 */
[----:B0-----:R-:W-:Y:S01]  /*0580*/  DADD R12, R10, R12 ;  /* 0x000000000a0c7229 */ /* 0x001fe2000000000c */
[----:B------:R-:W-:Y:S10]  /*0590*/  @P0 BRA `(.L_x_101) ;  /* 0x0000000000040947 */ /* 0x000ff40003800000 */
[----:B------:R0:W-:Y:S02]  /*05a0*/  REDG.E.ADD.F64.RN.STRONG.GPU desc[UR8][R2.64+0x8], R12 ;  /* 0x0000080c020079a6 */ /* 0x0001e4000c12ff08 */
.L_x_101:
[----:B------:R-:W-:Y:S05]  /*05b0*/  BSYNC.RECONVERGENT B0 ;  /* 0x0000000000007941 */ /* 0x000fea0003800200 */
.L_x_100:
[----:B------:R-:W1:Y:S01]  /*05c0*/  SHFL.DOWN PT, R5, R15, 0x10, 0x1f ;  /* 0x0a001f000f057f89 */ /* 0x000e6200000e0000 */
[----:B------:R-:W-:Y:S01]  /*05d0*/  IMAD.MOV.U32 R14, RZ, RZ, RZ ;  /* 0x000000ffff0e7224 */ /* 0x000fe200078e00ff */
[----:B------:R-:W-:Y:S01]  /*05e0*/  MOV R4, RZ ;  /* 0x000000ff00047202 */ /* 0x000fe20000000f00 */
[----:B------:R-:W-:Y:S01]  /*05f0*/  BSSY.RECONVERGENT B0, `(.L_x_102) ;  /* 0x0000012000007945 */ /* 0x000fe20003800200 */
[----:B------:R-:W-:-:S04]  /*0600*/  ISETP.NE.AND P1, PT, R0, 0x4, PT ;  /* 0x000000040000780c */ /* 0x000fc80003f25270 */
[----:B-1----:R-:W-:Y:S01]  /*0610*/  DADD R4, R4, R14 ;  /* 0x0000000004047229 */ /* 0x002fe2000000000e */
[----:B------:R-:W-:-:S06]  /*0620*/  FSEL R15, RZ, 1.875, P1 ;  /* 0x3ff00000ff0f7808 */ /* 0x000fcc0000800000 */
[----:B------:R-:W-:Y:S04]  /*0630*/  SHFL.DOWN PT, R7, R5, 0x8, 0x1f ;  /* 0x09001f0005077f89 */ /* 0x000fe800000e0000 */
[----:B------:R-:W1:Y:S02]  /*0640*/  SHFL.DOWN PT, R6, R4, 0x8, 0x1f ;  /* 0x09001f0004067f89 */ /* 0x000e6400000e0000 */
        /* <DEDUP_REMOVED lines=9> */
[----:B0-----:R-:W-:Y:S01]  /*06e0*/  DADD R12, R10, R12 ;  /* 0x000000000a0c7229 */ /* 0x001fe2000000000c */
[----:B------:R-:W-:Y:S10]  /*06f0*/  @P0 BRA `(.L_x_103) ;  /* 0x0000000000040947 */ /* 0x000ff40003800000 */
[----:B------:R0:W-:Y:S02]  /*0700*/  REDG.E.ADD.F64.RN.STRONG.GPU desc[UR8][R2.64+0x10], R12 ;  /* 0x0000100c020079a6 */ /* 0x0001e4000c12ff08 */
.L_x_103:
[----:B------:R-:W-:Y:S05]  /*0710*/  BSYNC.RECONVERGENT B0 ;  /* 0x0000000000007941 */ /* 0x000fea0003800200 */
.L_x_102:
[----:B------:R-:W1:Y:S01]  /*0720*/  SHFL.DOWN PT, R5, R15, 0x10, 0x1f ;  /* 0x0a001f000f057f89 */ /* 0x000e6200000e0000 */
[----:B------:R-:W-:Y:S01]  /*0730*/  IMAD.MOV.U32 R14, RZ, RZ, RZ ;  /* 0x000000ffff0e7224 */ /* 0x000fe200078e00ff */
[----:B------:R-:W-:Y:S01]  /*0740*/  ISETP.NE.AND P1, PT, R0, 0x5, PT ;  /* 0x000000050000780c */ /* 0x000fe20003f25270 */
[----:B------:R-:W-:Y:S01]  /*0750*/  IMAD.MOV.U32 R4, RZ, RZ, RZ ;  /* 0x000000ffff047224 */ /* 0x000fe200078e00ff */
[----:B------:R-:W-:Y:S05]  /*0760*/  BSSY.RECONVERGENT B0, `(.L_x_104) ;  /* 0x0000011000007945 */ /* 0x000fea0003800200 */
        /* <DEDUP_REMOVED lines=16> */
.L_x_105:
[----:B------:R-:W-:Y:S05]  /*0870*/  BSYNC.RECONVERGENT B0 ;  /* 0x0000000000007941 */ /* 0x000fea0003800200 */
.L_x_104:
        /* <DEDUP_REMOVED lines=21> */
.L_x_107:
[----:B------:R-:W-:Y:S05]  /*09d0*/  BSYNC.RECONVERGENT B0 ;  /* 0x0000000000007941 */ /* 0x000fea0003800200 */
.L_x_106:
[----:B------:R-:W1:Y:S01]  /*09e0*/  SHFL.DOWN PT, R5, R15, 0x10, 0x1f ;  /* 0x0a001f000f057f89 */ /* 0x000e6200000e0000 */
[----:B------:R-:W-:Y:S01]  /*09f0*/  MOV R14, RZ ;  /* 0x000000ff000e7202 */ /* 0x000fe20000000f00 */
[----:B------:R-:W-:Y:S01]  /*0a00*/  IMAD.MOV.U32 R4, RZ, RZ, RZ ;  /* 0x000000ffff047224 */ /* 0x000fe200078e00ff */
[----:B------:R-:W-:Y:S01]  /*0a10*/  ISETP.NE.AND P1, PT, R0, 0x7, PT ;  /* 0x000000070000780c */ /* 0x000fe20003f25270 */
[----:B------:R-:W-:Y:S04]  /*0a20*/  BSSY.RECONVERGENT B0, `(.L_x_108) ;  /* 0x0000011000007945 */ /* 0x000fe80003800200 */
        /* <DEDUP_REMOVED lines=16> */
.L_x_109:
[----:B------:R-:W-:Y:S05]  /*0b30*/  BSYNC.RECONVERGENT B0 ;  /* 0x0000000000007941 */ /* 0x000fea0003800200 */
.L_x_108:
        /* <DEDUP_REMOVED lines=21> */
.L_x_111:
[----:B------:R-:W-:Y:S05]  /*0c90*/  BSYNC.RECONVERGENT B0 ;  /* 0x0000000000007941 */ /* 0x000fea0003800200 */
.L_x_110:
        /* <DEDUP_REMOVED lines=21> */
.L_x_113:
[----:B------:R-:W-:Y:S05]  /*0df0*/  BSYNC.RECONVERGENT B0 ;  /* 0x0000000000007941 */ /* 0x000fea0003800200 */
.L_x_112:
[----:B------:R-:W1:Y:S01]  /*0e00*/  SHFL.DOWN PT, R5, R15, 0x10, 0x1f ;  /* 0x0a001f000f057f89 */ /* 0x000e6200000e0000 */
[----:B------:R-:W-:Y:S02]  /*0e10*/  IMAD.MOV.U32 R14, RZ, RZ, RZ ;  /* 0x000000ffff0e7224 */ /* 0x000fe400078e00ff */
[----:B------:R-:W-:-:S06]  /*0e20*/  IMAD.MOV.U32 R4, RZ, RZ, RZ ;  /* 0x000000ffff047224 */ /* 0x000fcc00078e00ff */
[----:B-1----:R-:W-:-:S07]  /*0e30*/  DADD R4, R4, R14 ;  /* 0x0000000004047229 */ /* 0x002fce000000000e */
        /* <DEDUP_REMOVED lines=12> */
[----:B------:R-:W-:Y:S10]  /*0f00*/  @P0 EXIT ;  /* 0x000000000000094d */ /* 0x000ff40003800000 */
[----:B------:R-:W-:Y:S01]  /*0f10*/  REDG.E.ADD.F64.RN.STRONG.GPU desc[UR8][R2.64+0x40], R12 ;  /* 0x0000400c020079a6 */ /* 0x000fe2000c12ff08 */
[----:B------:R-:W-:Y:S05]  /*0f20*/  EXIT ;  /* 0x000000000000794d */ /* 0x000fea0003800000 */
.L_x_114:
        /* <DEDUP_REMOVED lines=13> */
.L_x_161:


//--------------------- .text._Z7ForCallI9block_sumEvPdiS1_ --------------------------
	.section	.text._Z7ForCallI9block_sumEvPdiS1_,"ax",@progbits
	.align	128
        .global         _Z7ForCallI9block_sumEvPdiS1_
        .type           _Z7ForCallI9block_sumEvPdiS1_,@function
        .size           _Z7ForCallI9block_sumEvPdiS1_,(.L_x_162 - _Z7ForCallI9block_sumEvPdiS1_)
        .other          _Z7ForCallI9block_sumEvPdiS1_,@"STO_CUDA_ENTRY STV_DEFAULT"
_Z7ForCallI9block_sumEvPdiS1_:
.text._Z7ForCallI9block_sumEvPdiS1_:
        /* <DEDUP_REMOVED lines=12> */
[----:B------:R-:W0:Y:S01]  /*00c0*/  S2UR UR5, SR_CgaCtaId ;  /* 0x00000000000579c3 */ /* 0x000e220000008800 */
[----:B------:R-:W-:Y:S01]  /*00d0*/  UMOV UR4, 0x400 ;  /* 0x0000040000047882 */ /* 0x000fe20000000000 */
[----:B------:R-:W-:Y:S02]  /*00e0*/  IMAD R0, R2, UR6, R9 ;  /* 0x0000000602007c24 */ /* 0x000fe4000f8e0209 */
[----:B------:R-:W-:Y:S01]  /*00f0*/  IMAD.MOV.U32 R8, RZ, RZ, RZ ;  /* 0x000000ffff087224 */ /* 0x000fe200078e00ff */
[----:B0-----:R-:W-:Y:S02]  /*0100*/  ULEA UR5, UR5, UR4, 0x18 ;  /* 0x0000000405057291 */ /* 0x001fe4000f8ec0ff */
[----:B------:R-:W-:-:S04]  /*0110*/  UIMAD UR4, UR6, UR7, URZ ;  /* 0x00000007060472a4 */ /* 0x000fc8000f8e02ff */
[----:B------:R-:W-:Y:S01]  /*0120*/  LEA R2, R0, UR5, 0x3 ;  /* 0x0000000500027c11 */ /* 0x000fe2000f8e18ff */
[----:B------:R-:W-:Y:S02]  /*0130*/  UISETP.GE.U32.AND UP0, UPT, UR4, 0x2, UPT ;  /* 0x000000020400788c */ /* 0x000fe4000bf06070 */
[----:B------:R-:W-:Y:S01]  /*0140*/  IMAD.U32 R3, RZ, RZ, UR4 ;  /* 0x00000004ff037e24 */ /* 0x000fe2000f8e00ff */
[----:B------:R-:W-:Y:S06]  /*0150*/  BAR.SYNC.DEFER_BLOCKING 0x0 ;  /* 0x0000000000007b1d */ /* 0x000fec0000010000 */
[----:B--2---:R-:W-:-:S10]  /*0160*/  DMUL R4, R6, 10 ;  /* 0x4024000006047828 */ /* 0x004fd40000000000 */
[----:B------:R-:W0:Y:S02]  /*0170*/  F2I.F64.FLOOR R4, R4 ;  /* 0x0000000400047311 */ /* 0x000e240000305100 */
[----:B0-----:R-:W-:-:S04]  /*0180*/  ISETP.NE.AND P0, PT, R4, RZ, PT ;  /* 0x000000ff0400720c */ /* 0x001fc80003f05270 */
[----:B------:R-:W-:-:S05]  /*0190*/  FSEL R9, RZ, 1.875, P0 ;  /* 0x3ff00000ff097808 */ /* 0x000fca0000000000 */
[----:B------:R0:W-:Y:S01]  /*01a0*/  STS.64 [R2], R8 ;  /* 0x0000000802007388 */ /* 0x0001e20000000a00 */
[----:B------:R-:W-:Y:S05]  /*01b0*/  BRA.U !UP0, `(.L_x_115) ;  /* 0x0000000108347547 */ /* 0x000fea000b800000 */
[----:B------:R-:W-:-:S07]  /*01c0*/  IMAD.MOV.U32 R5, RZ, RZ, R3 ;  /* 0x000000ffff057224 */ /* 0x000fce00078e0003 */
.L_x_116:
[----:B------:R-:W-:Y:S01]  /*01d0*/  BAR.SYNC.DEFER_BLOCKING 0x0 ;  /* 0x0000000000007b1d */ /* 0x000fe20000010000 */
[----:B------:R-:W-:-:S04]  /*01e0*/  SHF.R.U32.HI R6, RZ, 0x1, R5 ;  /* 0x00000001ff067819 */ /* 0x000fc80000011605 */
[----:B------:R-:W-:Y:S01]  /*01f0*/  ISETP.GE.U32.AND P0, PT, R0, R6, PT ;  /* 0x000000060000720c */ /* 0x000fe20003f06070 */
[----:B------:R-:W-:-:S12]  /*0200*/  IMAD.IADD R5, R5, 0x1, -R6 ;  /* 0x0000000105057824 */ /* 0x000fd800078e0a06 */
[C---:B0-----:R-:W-:Y:S01]  /*0210*/  @!P0 IMAD R8, R5.reuse, 0x8, R2 ;  /* 0x0000000805088824 */ /* 0x041fe200078e0202 */
[----:B------:R-:W-:Y:S05]  /*0220*/  @!P0 LDS.64 R6, [R2] ;  /* 0x0000000002068984 */ /* 0x000fea0000000a00 */
[----:B------:R-:W0:Y:S02]  /*0230*/  @!P0 LDS.64 R8, [R8] ;  /* 0x0000000008088984 */ /* 0x000e240000000a00 */
[----:B0-----:R-:W-:Y:S01]  /*0240*/  @!P0 DADD R10, R6, R8 ;  /* 0x00000000060a8229 */ /* 0x001fe20000000008 */
[----:B------:R-:W-:Y:S06]  /*0250*/  BAR.SYNC.DEFER_BLOCKING 0x0 ;  /* 0x0000000000007b1d */ /* 0x000fec0000010000 */
[----:B------:R1:W-:Y:S01]  /*0260*/  @!P0 STS.64 [R2], R10 ;  /* 0x0000000a02008388 */ /* 0x0003e20000000a00 */
[----:B------:R-:W-:-:S13]  /*0270*/  ISETP.GT.AND P0, PT, R5, 0x1, PT ;  /* 0x000000010500780c */ /* 0x000fda0003f04270 */
[----:B-1----:R-:W-:Y:S05]  /*0280*/  @P0 BRA `(.L_x_116) ;  /* 0xfffffffc00d00947 */ /* 0x002fea000383ffff */
.L_x_115:
[----:B------:R-:W-:Y:S01]  /*0290*/  BAR.SYNC.DEFER_BLOCKING 0x0 ;  /* 0x0000000000007b1d */ /* 0x000fe20000010000 */
[----:B------:R-:W-:-:S05]  /*02a0*/  ISETP.NE.AND P0, PT, R0, RZ, PT ;  /* 0x000000ff0000720c */ /* 0x000fca0003f05270 */
[----:B------:R-:W-:Y:S08]  /*02b0*/  BSSY.RECONVERGENT B0, `(.L_x_117) ;  /* 0x000000a000007945 */ /* 0x000ff00003800200 */
[----:B------:R-:W-:Y:S05]  /*02c0*/  @P0 BRA `(.L_x_118) ;  /* 0x0000000000200947 */ /* 0x000fea0003800000 */
[----:B------:R-:W1:Y:S01]  /*02d0*/  S2UR UR5, SR_CgaCtaId ;  /* 0x00000000000579c3 */ /* 0x000e620000008800 */
[----:B------:R-:W-:Y:S02]  /*02e0*/  UMOV UR4, 0x400 ;  /* 0x0000040000047882 */ /* 0x000fe40000000000 */
[----:B-1----:R-:W-:-:S09]  /*02f0*/  ULEA UR4, UR5, UR4, 0x18 ;  /* 0x0000000405047291 */ /* 0x002fd2000f8ec0ff */
[----:B------:R-:W1:Y:S02]  /*0300*/  LDS.64 R6, [UR4] ;  /* 0x00000004ff067984 */ /* 0x000e640008000a00 */
[----:B-1----:R-:W-:-:S14]  /*0310*/  DSETP.NEU.AND P0, PT, R6, RZ, PT ;  /* 0x000000ff0600722a */ /* 0x002fdc0003f0d000 */
[----:B------:R-:W-:Y:S05]  /*0320*/  @!P0 BRA `(.L_x_118) ;  /* 0x0000000000088947 */ /* 0x000fea0003800000 */
[----:B0-----:R-:W0:Y:S02]  /*0330*/  LDC.64 R8, c[0x0][0x390] ;  /* 0x0000e400ff087b82 */ /* 0x001e240000000a00 */
[----:B0-----:R1:W-:Y:S02]  /*0340*/  REDG.E.ADD.F64.RN.STRONG.GPU desc[UR8][R8.64], R6 ;  /* 0x00000006080079a6 */ /* 0x0013e4000c12ff08 */
.L_x_118:
[----:B------:R-:W-:Y:S05]  /*0350*/  BSYNC.RECONVERGENT B0 ;  /* 0x0000000000007941 */ /* 0x000fea0003800200 */
.L_x_117:
[----:B------:R-:W-:Y:S01]  /*0360*/  BAR.SYNC.DEFER_BLOCKING 0x0 ;  /* 0x0000000000007b1d */ /* 0x000fe20000010000 */
[----:B------:R-:W-:Y:S01]  /*0370*/  ISETP.NE.AND P0, PT, R4, 0x1, PT ;  /* 0x000000010400780c */ /* 0x000fe20003f05270 */
[----:B-1----:R-:W-:Y:S01]  /*0380*/  IMAD.MOV.U32 R6, RZ, RZ, RZ ;  /* 0x000000ffff067224 */ /* 0x002fe200078e00ff */
[----:B------:R-:W-:Y:S02]  /*0390*/  ISETP.GE.U32.AND P1, PT, R3, 0x2, PT ;  /* 0x000000020300780c */ /* 0x000fe40003f26070 */
[----:B------:R-:W-:-:S05]  /*03a0*/  FSEL R7, RZ, 1.875, P0 ;  /* 0x3ff00000ff077808 */ /* 0x000fca0000000000 */
[----:B------:R1:W-:Y:S06]  /*03b0*/  STS.64 [R2], R6 ;  /* 0x0000000602007388 */ /* 0x0003ec0000000a00 */
[----:B------:R-:W-:Y:S05]  /*03c0*/  @!P1 BRA `(.L_x_119) ;  /* 0x0000000000349947 */ /* 0x000fea0003800000 */
[----:B------:R-:W-:-:S07]  /*03d0*/  IMAD.MOV.U32 R5, RZ, RZ, R3 ;  /* 0x000000ffff057224 */ /* 0x000fce00078e0003 */
.L_x_120:
[----:B------:R-:W-:Y:S01]  /*03e0*/  BAR.SYNC.DEFER_BLOCKING 0x0 ;  /* 0x0000000000007b1d */ /* 0x000fe20000010000 */
[----:B-1----:R-:W-:-:S04]  /*03f0*/  SHF.R.U32.HI R6, RZ, 0x1, R5 ;  /* 0x00000001ff067819 */ /* 0x002fc80000011605 */
        /* <DEDUP_REMOVED lines=9> */
[----:B--2---:R-:W-:Y:S05]  /*0490*/  @P0 BRA `(.L_x_120) ;  /* 0xfffffffc00d00947 */ /* 0x004fea000383ffff */
.L_x_119:
[----:B------:R-:W-:Y:S01]  /*04a0*/  BAR.SYNC.DEFER_BLOCKING 0x0 ;  /* 0x0000000000007b1d */ /* 0x000fe20000010000 */
[----:B------:R-:W-:Y:S02]  /*04b0*/  ISETP.NE.AND P0, PT, R0, RZ, PT ;  /* 0x000000ff0000720c */ /* 0x000fe40003f05270 */
[----:B------:R-:W-:Y:S02]  /*04c0*/  ISETP.GE.U32.AND P2, PT, R3, 0x2, PT ;  /* 0x000000020300780c */ /* 0x000fe40003f46070 */
[----:B------:R-:W-:Y:S01]  /*04d0*/  ISETP.NE.AND P1, PT, R4, 0x2, PT ;  /* 0x000000020400780c */ /* 0x000fe20003f25270 */
[----:B------:R-:W-:Y:S08]  /*04e0*/  BSSY.RECONVERGENT B0, `(.L_x_121) ;  /* 0x000000e000007945 */ /* 0x000ff00003800200 */
[----:B------:R-:W-:Y:S05]  /*04f0*/  @P0 BRA `(.L_x_122) ;  /* 0x0000000000300947 */ /* 0x000fea0003800000 */
[----:B------:R-:W2:Y:S01]  /*0500*/  S2UR UR5, SR_CgaCtaId ;  /* 0x00000000000579c3 */ /* 0x000ea20000008800 */
[----:B------:R-:W-:Y:S02]  /*0510*/  UMOV UR4, 0x400 ;  /* 0x0000040000047882 */ /* 0x000fe40000000000 */
[----:B--2---:R-:W-:-:S09]  /*0520*/  ULEA UR4, UR5, UR4, 0x18 ;  /* 0x0000000405047291 */ /* 0x004fd2000f8ec0ff */
[----:B-1----:R-:W1:Y:S02]  /*0530*/  LDS.64 R6, [UR4] ;  /* 0x00000004ff067984 */ /* 0x002e640008000a00 */
[----:B-1----:R-:W-:-:S14]  /*0540*/  DSETP.NEU.AND P0, PT, R6, RZ, PT ;  /* 0x000000ff0600722a */ /* 0x002fdc0003f0d000 */
[----:B------:R-:W-:Y:S05]  /*0550*/  @!P0 BRA `(.L_x_122) ;  /* 0x0000000000188947 */ /* 0x000fea0003800000 */
[----:B------:R-:W1:Y:S02]  /*0560*/  LDCU.64 UR4, c[0x0][0x390] ;  /* 0x00007200ff0477ac */ /* 0x000e640008000a00 */
[----:B-1----:R-:W-:-:S04]  /*0570*/  UIADD3 UR4, UP0, UPT, UR4, 0x8, URZ ;  /* 0x0000000804047890 */ /* 0x002fc8000ff1e0ff */
[----:B------:R-:W-:Y:S02]  /*0580*/  UIADD3.X UR5, UPT, UPT, URZ, UR5, URZ, UP0, !UPT ;  /* 0x00000005ff057290 */ /* 0x000fe400087fe4ff */
[----:B0-----:R-:W-:-:S04]  /*0590*/  IMAD.U32 R8, RZ, RZ, UR4 ;  /* 0x00000004ff087e24 */ /* 0x001fc8000f8e00ff */
[----:B------:R-:W-:-:S05]  /*05a0*/  IMAD.U32 R9, RZ, RZ, UR5 ;  /* 0x00000005ff097e24 */ /* 0x000fca000f8e00ff */
[----:B------:R2:W-:Y:S02]  /*05b0*/  REDG.E.ADD.F64.RN.STRONG.GPU desc[UR8][R8.64], R6 ;  /* 0x00000006080079a6 */ /* 0x0005e4000c12ff08 */
.L_x_122:
[----:B------:R-:W-:Y:S05]  /*05c0*/  BSYNC.RECONVERGENT B0 ;  /* 0x0000000000007941 */ /* 0x000fea0003800200 */
.L_x_121:
[----:B------:R-:W-:Y:S01]  /*05d0*/  BAR.SYNC.DEFER_BLOCKING 0x0 ;  /* 0x0000000000007b1d */ /* 0x000fe20000010000 */
[----:B-12---:R-:W-:Y:S01]  /*05e0*/  FSEL R7, RZ, 1.875, P1 ;  /* 0x3ff00000ff077808 */ /* 0x006fe20000800000 */
[----:B------:R-:W-:-:S05]  /*05f0*/  IMAD.MOV.U32 R6, RZ, RZ, RZ ;  /* 0x000000ffff067224 */ /* 0x000fca00078e00ff */
[----:B------:R1:W-:Y:S01]  /*0600*/  STS.64 [R2], R6 ;  /* 0x0000000602007388 */ /* 0x0003e20000000a00 */
[----:B------:R-:W-:Y:S05]  /*0610*/  @!P2 BRA `(.L_x_123) ;  /* 0x000000000034a947 */ /* 0x000fea0003800000 */
[----:B------:R-:W-:-:S07]  /*0620*/  IMAD.MOV.U32 R5, RZ, RZ, R3 ;  /* 0x000000ffff057224 */ /* 0x000fce00078e0003 */
.L_x_124:
        /* <DEDUP_REMOVED lines=12> */
.L_x_123:
[----:B------:R-:W-:Y:S01]  /*06f0*/  BAR.SYNC.DEFER_BLOCKING 0x0 ;  /* 0x0000000000007b1d */ /* 0x000fe20000010000 */
[----:B------:R-:W-:Y:S01]  /*0700*/  ISETP.NE.AND P1, PT, R0, RZ, PT ;  /* 0x000000ff0000720c */ /* 0x000fe20003f25270 */
[----:B------:R-:W-:Y:S01]  /*0710*/  IMAD.MOV.U32 R10, RZ, RZ, RZ ;  /* 0x000000ffff0a7224 */ /* 0x000fe200078e00ff */
[----:B------:R-:W-:Y:S02]  /*0720*/  ISETP.NE.AND P0, PT, R4, 0x3, PT ;  /* 0x000000030400780c */ /* 0x000fe40003f05270 */
[----:B------:R-:W-:Y:S01]  /*0730*/  ISETP.GE.U32.AND P2, PT, R3, 0x2, PT ;  /* 0x000000020300780c */ /* 0x000fe20003f46070 */
[----:B------:R-:W-:Y:S01]  /*0740*/  BSSY.RECONVERGENT B0, `(.L_x_125) ;  /* 0x000000f000007945 */ /* 0x000fe20003800200 */
[----:B------:R-:W-:-:S07]  /*0750*/  FSEL R11, RZ, 1.875, P0 ;  /* 0x3ff00000ff0b7808 */ /* 0x000fce0000000000 */
        /* <DEDUP_REMOVED lines=13> */
.L_x_126:
[----:B------:R-:W-:Y:S05]  /*0830*/  BSYNC.RECONVERGENT B0 ;  /* 0x0000000000007941 */ /* 0x000fea0003800200 */
.L_x_125:
[----:B------:R-:W-:Y:S06]  /*0840*/  BAR.SYNC.DEFER_BLOCKING 0x0 ;  /* 0x0000000000007b1d */ /* 0x000fec0000010000 */
[----:B------:R3:W-:Y:S01]  /*0850*/  STS.64 [R2], R10 ;  /* 0x0000000a02007388 */ /* 0x0007e20000000a00 */
[----:B------:R-:W-:Y:S05]  /*0860*/  @!P2 BRA `(.L_x_127) ;  /* 0x000000000034a947 */ /* 0x000fea0003800000 */
[----:B------:R-:W-:-:S07]  /*0870*/  IMAD.MOV.U32 R5, RZ, RZ, R3 ;  /* 0x000000ffff057224 */ /* 0x000fce00078e0003 */
.L_x_128:
[----:B------:R-:W-:Y:S01]  /*0880*/  BAR.SYNC.DEFER_BLOCKING 0x0 ;  /* 0x0000000000007b1d */ /* 0x000fe20000010000 */
[----:B-12---:R-:W-:-:S04]  /*0890*/  SHF.R.U32.HI R6, RZ, 0x1, R5 ;  /* 0x00000001ff067819 */ /* 0x006fc80000011605 */
[----:B------:R-:W-:Y:S01]  /*08a0*/  ISETP.GE.U32.AND P0, PT, R0, R6, PT ;  /* 0x000000060000720c */ /* 0x000fe20003f06070 */
[----:B------:R-:W-:-:S12]  /*08b0*/  IMAD.IADD R5, R5, 0x1, -R6 ;  /* 0x0000000105057824 */ /* 0x000fd800078e0a06 */
[C---:B0-----:R-:W-:Y:S01]  /*08c0*/  @!P0 IMAD R8, R5.reuse, 0x8, R2 ;  /* 0x0000000805088824 */ /* 0x041fe200078e0202 */
[----:B------:R-:W-:Y:S05]  /*08d0*/  @!P0 LDS.64 R6, [R2] ;  /* 0x0000000002068984 */ /* 0x000fea0000000a00 */
[----:B------:R-:W3:Y:S02]  /*08e0*/  @!P0 LDS.64 R8, [R8] ;  /* 0x0000000008088984 */ /* 0x000ee40000000a00 */
[----:B---3--:R-:W-:Y:S01]  /*08f0*/  @!P0 DADD R10, R6, R8 ;  /* 0x00000000060a8229 */ /* 0x008fe20000000008 */
[----:B------:R-:W-:Y:S06]  /*0900*/  BAR.SYNC.DEFER_BLOCKING 0x0 ;  /* 0x0000000000007b1d */ /* 0x000fec0000010000 */
[----:B------:R4:W-:Y:S01]  /*0910*/  @!P0 STS.64 [R2], R10 ;  /* 0x0000000a02008388 */ /* 0x0009e20000000a00 */
[----:B------:R-:W-:-:S13]  /*0920*/  ISETP.GT.AND P0, PT, R5, 0x1, PT ;  /* 0x000000010500780c */ /* 0x000fda0003f04270 */
[----:B----4-:R-:W-:Y:S05]  /*0930*/  @P0 BRA `(.L_x_128) ;  /* 0xfffffffc00d00947 */ /* 0x010fea000383ffff */
.L_x_127:
[----:B------:R-:W-:Y:S01]  /*0940*/  ISETP.NE.AND P5, PT, R0, RZ, PT ;  /* 0x000000ff0000720c */ /* 0x000fe20003fa5270 */
[----:B------:R-:W-:Y:S01]  /*0950*/  BAR.SYNC.DEFER_BLOCKING 0x0 ;  /* 0x0000000000007b1d */ /* 0x000fe20000010000 */
[----:B------:R-:W-:Y:S01]  /*0960*/  ISETP.NE.AND P6, PT, R4, 0x4, PT ;  /* 0x000000040400780c */ /* 0x000fe20003fc5270 */
[----:B------:R-:W-:Y:S01]  /*0970*/  IMAD.MOV.U32 R12, RZ, RZ, RZ ;  /* 0x000000ffff0c7224 */ /* 0x000fe200078e00ff */
[----:B------:R-:W-:Y:S02]  /*0980*/  ISETP.NE.AND P4, PT, R0, RZ, PT ;  /* 0x000000ff0000720c */ /* 0x000fe40003f85270 */
[----:B------:R-:W-:Y:S01]  /*0990*/  FSEL R13, RZ, 1.875, P6 ;  /* 0x3ff00000ff0d7808 */ /* 0x000fe20003000000 */
[----:B------:R-:W-:Y:S01]  /*09a0*/  BSSY.RECONVERGENT B0, `(.L_x_129) ;  /* 0x0000014000007945 */ /* 0x000fe20003800200 */
[----:B------:R-:W-:Y:S02]  /*09b0*/  ISETP.NE.AND P6, PT, R4, 0x5, PT ;  /* 0x000000050400780c */ /* 0x000fe40003fc5270 */
[----:B------:R-:W-:-:S02]  /*09c0*/  ISETP.NE.AND P1, PT, R0, RZ, PT ;  /* 0x000000ff0000720c */ /* 0x000fc40003f25270 */
[----:B------:R-:W-:Y:S02]  /*09d0*/  ISETP.NE.AND P0, PT, R0, RZ, PT ;  /* 0x000000ff0000720c */ /* 0x000fe40003f05270 */
[C---:B------:R-:W-:Y:S02]  /*09e0*/  ISETP.GE.U32.AND P3, PT, R3.reuse, 0x2, PT ;  /* 0x000000020300780c */ /* 0x040fe40003f66070 */
[----:B------:R-:W-:Y:S02]  /*09f0*/  ISETP.GE.U32.AND P2, PT, R3, 0x2, PT ;  /* 0x000000020300780c */ /* 0x000fe40003f46070 */
[----:B-12---:R-:W-:Y:S01]  /*0a00*/  FSEL R7, RZ, 1.875, P6 ;  /* 0x3ff00000ff077808 */ /* 0x006fe20003000000 */
[----:B------:R-:W-:Y:S10]  /*0a10*/  @P5 BRA `(.L_x_130) ;  /* 0x0000000000305947 */ /* 0x000ff40003800000 */
[----:B------:R-:W1:Y:S01]  /*0a20*/  S2UR UR5, SR_CgaCtaId ;  /* 0x00000000000579c3 */ /* 0x000e620000008800 */
[----:B------:R-:W-:Y:S02]  /*0a30*/  UMOV UR4, 0x400 ;  /* 0x0000040000047882 */ /* 0x000fe40000000000 */
[----:B-1----:R-:W-:-:S09]  /*0a40*/  ULEA UR4, UR5, UR4, 0x18 ;  /* 0x0000000405047291 */ /* 0x002fd2000f8ec0ff */
[----:B0-----:R-:W0:Y:S02]  /*0a50*/  LDS.64 R8, [UR4] ;  /* 0x00000004ff087984 */ /* 0x001e240008000a00 */
[----:B0-----:R-:W-:-:S14]  /*0a60*/  DSETP.NEU.AND P5, PT, R8, RZ, PT ;  /* 0x000000ff0800722a */ /* 0x001fdc0003fad000 */
[----:B------:R-:W-:Y:S05]  /*0a70*/  @!P5 BRA `(.L_x_130) ;  /* 0x000000000018d947 */ /* 0x000fea0003800000 */
[----:B------:R-:W0:Y:S02]  /*0a80*/  LDCU.64 UR4, c[0x0][0x390] ;  /* 0x00007200ff0477ac */ /* 0x000e240008000a00 */
[----:B0-----:R-:W-:-:S04]  /*0a90*/  UIADD3 UR4, UP0, UPT, UR4, 0x18, URZ ;  /* 0x0000001804047890 */ /* 0x001fc8000ff1e0ff */
[----:B------:R-:W-:Y:S02]  /*0aa0*/  UIADD3.X UR5, UPT, UPT, URZ, UR5, URZ, UP0, !UPT ;  /* 0x00000005ff057290 */ /* 0x000fe400087fe4ff */
[----:B---3--:R-:W-:-:S04]  /*0ab0*/  IMAD.U32 R10, RZ, RZ, UR4 ;  /* 0x00000004ff0a7e24 */ /* 0x008fc8000f8e00ff */
[----:B------:R-:W-:-:S05]  /*0ac0*/  IMAD.U32 R11, RZ, RZ, UR5 ;  /* 0x00000005ff0b7e24 */ /* 0x000fca000f8e00ff */
[----:B------:R1:W-:Y:S02]  /*0ad0*/  REDG.E.ADD.F64.RN.STRONG.GPU desc[UR8][R10.64], R8 ;  /* 0x000000080a0079a6 */ /* 0x0003e4000c12ff08 */
.L_x_130:
[----:B------:R-:W-:Y:S05]  /*0ae0*/  BSYNC.RECONVERGENT B0 ;  /* 0x0000000000007941 */ /* 0x000fea0003800200 */
.L_x_129:
[----:B------:R-:W-:Y:S06]  /*0af0*/  BAR.SYNC.DEFER_BLOCKING 0x0 ;  /* 0x0000000000007b1d */ /* 0x000fec0000010000 */
[----:B------:R2:W-:Y:S01]  /*0b00*/  STS.64 [R2], R12 ;  /* 0x0000000c02007388 */ /* 0x0005e20000000a00 */
[----:B------:R-:W-:Y:S05]  /*0b10*/  @!P3 BRA `(.L_x_131) ;  /* 0x000000000034b947 */ /* 0x000fea0003800000 */
[----:B------:R-:W-:-:S07]  /*0b20*/  IMAD.MOV.U32 R5, RZ, RZ, R3 ;  /* 0x000000ffff057224 */ /* 0x000fce00078e0003 */
.L_x_132:
[----:B------:R-:W-:Y:S01]  /*0b30*/  BAR.SYNC.DEFER_BLOCKING 0x0 ;  /* 0x0000000000007b1d */ /* 0x000fe20000010000 */
[----:B01----:R-:W-:-:S04]  /*0b40*/  SHF.R.U32.HI R8, RZ, 0x1, R5 ;  /* 0x00000001ff087819 */ /* 0x003fc80000011605 */
[----:B------:R-:W-:Y:S01]  /*0b50*/  ISETP.GE.U32.AND P3, PT, R0, R8, PT ;  /* 0x000000080000720c */ /* 0x000fe20003f66070 */
[----:B------:R-:W-:-:S12]  /*0b60*/  IMAD.IADD R5, R5, 0x1, -R8 ;  /* 0x0000000105057824 */ /* 0x000fd800078e0a08 */
[C---:B---3--:R-:W-:Y:S01]  /*0b70*/  @!P3 IMAD R10, R5.reuse, 0x8, R2 ;  /* 0x00000008050ab824 */ /* 0x048fe200078e0202 */
[----:B------:R-:W-:Y:S05]  /*0b80*/  @!P3 LDS.64 R8, [R2] ;  /* 0x000000000208b984 */ /* 0x000fea0000000a00 */
[----:B------:R-:W2:Y:S02]  /*0b90*/  @!P3 LDS.64 R10, [R10] ;  /* 0x000000000a0ab984 */ /* 0x000ea40000000a00 */
[----:B--2---:R-:W-:Y:S01]  /*0ba0*/  @!P3 DADD R12, R8, R10 ;  /* 0x00000000080cb229 */ /* 0x004fe2000000000a */
[----:B------:R-:W-:Y:S06]  /*0bb0*/  BAR.SYNC.DEFER_BLOCKING 0x0 ;  /* 0x0000000000007b1d */ /* 0x000fec0000010000 */
[----:B------:R4:W-:Y:S01]  /*0bc0*/  @!P3 STS.64 [R2], R12 ;  /* 0x0000000c0200b388 */ /* 0x0009e20000000a00 */
[----:B------:R-:W-:-:S13]  /*0bd0*/  ISETP.GT.AND P3, PT, R5, 0x1, PT ;  /* 0x000000010500780c */ /* 0x000fda0003f64270 */
[----:B----4-:R-:W-:Y:S05]  /*0be0*/  @P3 BRA `(.L_x_132) ;  /* 0xfffffffc00d03947 */ /* 0x010fea000383ffff */
.L_x_131:
[----:B------:R-:W-:Y:S01]  /*0bf0*/  BAR.SYNC.DEFER_BLOCKING 0x0 ;  /* 0x0000000000007b1d */ /* 0x000fe20000010000 */
[----:B------:R-:W-:-:S05]  /*0c00*/  IMAD.MOV.U32 R6, RZ, RZ, RZ ;  /* 0x000000ffff067224 */ /* 0x000fca00078e00ff */
[----:B------:R-:W-:Y:S04]  /*0c10*/  BSSY.RECONVERGENT B0, `(.L_x_133) ;  /* 0x000000e000007945 */ /* 0x000fe80003800200 */
[----:B------:R-:W-:Y:S05]  /*0c20*/  @P4 BRA `(.L_x_134) ;  /* 0x0000000000304947 */ /* 0x000fea0003800000 */
[----:B------:R-:W4:Y:S01]  /*0c30*/  S2UR UR5, SR_CgaCtaId ;  /* 0x00000000000579c3 */ /* 0x000f220000008800 */
[----:B------:R-:W-:Y:S02]  /*0c40*/  UMOV UR4, 0x400 ;  /* 0x0000040000047882 */ /* 0x000fe40000000000 */
[----:B----4-:R-:W-:-:S09]  /*0c50*/  ULEA UR4, UR5, UR4, 0x18 ;  /* 0x0000000405047291 */ /* 0x010fd2000f8ec0ff */
[----:B01----:R-:W0:Y:S02]  /*0c60*/  LDS.64 R8, [UR4] ;  /* 0x00000004ff087984 */ /* 0x003e240008000a00 */
        /* <DEDUP_REMOVED lines=8> */
.L_x_134:
[----:B------:R-:W-:Y:S05]  /*0cf0*/  BSYNC.RECONVERGENT B0 ;  /* 0x0000000000007941 */ /* 0x000fea0003800200 */
.L_x_133:
[----:B------:R-:W-:Y:S06]  /*0d00*/  BAR.SYNC.DEFER_BLOCKING 0x0 ;  /* 0x0000000000007b1d */ /* 0x000fec0000010000 */
[----:B------:R0:W-:Y:S01]  /*0d10*/  STS.64 [R2], R6 ;  /* 0x0000000602007388 */ /* 0x0001e20000000a00 */
[----:B------:R-:W-:Y:S05]  /*0d20*/  @!P2 BRA `(.L_x_135) ;  /* 0x000000000034a947 */ /* 0x000fea0003800000 */
[----:B------:R-:W-:-:S07]  /*0d30*/  IMAD.MOV.U32 R5, RZ, RZ, R3 ;  /* 0x000000ffff057224 */ /* 0x000fce00078e0003 */
.L_x_136:
[----:B------:R-:W-:Y:S01]  /*0d40*/  BAR.SYNC.DEFER_BLOCKING 0x0 ;  /* 0x0000000000007b1d */ /* 0x000fe20000010000 */
[----:B0-----:R-:W-:-:S04]  /*0d50*/  SHF.R.U32.HI R6, RZ, 0x1, R5 ;  /* 0x00000001ff067819 */ /* 0x001fc80000011605 */
[----:B------:R-:W-:Y:S01]  /*0d60*/  ISETP.GE.U32.AND P2, PT, R0, R6, PT ;  /* 0x000000060000720c */ /* 0x000fe20003f46070 */
[----:B------:R-:W-:-:S12]  /*0d70*/  IMAD.IADD R5, R5, 0x1, -R6 ;  /* 0x0000000105057824 */ /* 0x000fd800078e0a06 */
[C---:B-1--4-:R-:W-:Y:S01]  /*0d80*/  @!P2 IMAD R8, R5.reuse, 0x8, R2 ;  /* 0x000000080508a824 */ /* 0x052fe200078e0202 */
[----:B------:R-:W-:Y:S05]  /*0d90*/  @!P2 LDS.64 R6, [R2] ;  /* 0x000000000206a984 */ /* 0x000fea0000000a00 */
[----:B------:R-:W3:Y:S02]  /*0da0*/  @!P2 LDS.64 R8, [R8] ;  /* 0x000000000808a984 */ /* 0x000ee40000000a00 */
[----:B---3--:R-:W-:Y:S01]  /*0db0*/  @!P2 DADD R10, R6, R8 ;  /* 0x00000000060aa229 */ /* 0x008fe20000000008 */
[----:B------:R-:W-:Y:S06]  /*0dc0*/  BAR.SYNC.DEFER_BLOCKING 0x0 ;  /* 0x0000000000007b1d */ /* 0x000fec0000010000 */
[----:B------:R0:W-:Y:S01]  /*0dd0*/  @!P2 STS.64 [R2], R10 ;  /* 0x0000000a0200a388 */ /* 0x0001e20000000a00 */
[----:B------:R-:W-:-:S13]  /*0de0*/  ISETP.GT.AND P2, PT, R5, 0x1, PT ;  /* 0x000000010500780c */ /* 0x000fda0003f44270 */
[----:B0-----:R-:W-:Y:S05]  /*0df0*/  @P2 BRA `(.L_x_136) ;  /* 0xfffffffc00d02947 */ /* 0x001fea000383ffff */
.L_x_135:
[----:B------:R-:W-:Y:S01]  /*0e00*/  BAR.SYNC.DEFER_BLOCKING 0x0 ;  /* 0x0000000000007b1d */ /* 0x000fe20000010000 */
[C---:B------:R-:W-:Y:S01]  /*0e10*/  ISETP.NE.AND P6, PT, R4.reuse, 0x6, PT ;  /* 0x000000060400780c */ /* 0x040fe20003fc5270 */
[----:B-1-34-:R-:W-:Y:S01]  /*0e20*/  IMAD.MOV.U32 R10, RZ, RZ, RZ ;  /* 0x000000ffff0a7224 */ /* 0x01afe200078e00ff */
[C---:B------:R-:W-:Y:S02]  /*0e30*/  ISETP.GE.U32.AND P5, PT, R3.reuse, 0x2, PT ;  /* 0x000000020300780c */ /* 0x040fe40003fa6070 */
[----:B------:R-:W-:Y:S01]  /*0e40*/  FSEL R11, RZ, 1.875, P6 ;  /* 0x3ff00000ff0b7808 */ /* 0x000fe20003000000 */
[----:B------:R-:W-:Y:S01]  /*0e50*/  BSSY.RECONVERGENT B0, `(.L_x_137) ;  /* 0x0000013000007945 */ /* 0x000fe20003800200 */
[C---:B------:R-:W-:Y:S02]  /*0e60*/  ISETP.NE.AND P6, PT, R4.reuse, 0x7, PT ;  /* 0x000000070400780c */ /* 0x040fe40003fc5270 */
[----:B------:R-:W-:Y:S02]  /*0e70*/  ISETP.GE.U32.AND P4, PT, R3, 0x2, PT ;  /* 0x000000020300780c */ /* 0x000fe40003f86070 */
[----:B------:R-:W-:-:S02]  /*0e80*/  ISETP.NE.AND P3, PT, R4, 0x8, PT ;  /* 0x000000080400780c */ /* 0x000fc40003f65270 */
[----:B------:R-:W-:Y:S02]  /*0e90*/  ISETP.NE.AND P2, PT, R4, 0x9, PT ;  /* 0x000000090400780c */ /* 0x000fe40003f45270 */
[----:B------:R-:W-:Y:S01]  /*0ea0*/  FSEL R5, RZ, 1.875, P6 ;  /* 0x3ff00000ff057808 */ /* 0x000fe20003000000 */
        /* <DEDUP_REMOVED lines=10> */
[----:B------:R-:W-:-:S04]  /*0f50*/  IMAD.U32 R8, RZ, RZ, UR4 ;  /* 0x00000004ff087e24 */ /* 0x000fc8000f8e00ff */
[----:B------:R-:W-:-:S05]  /*0f60*/  IMAD.U32 R9, RZ, RZ, UR5 ;  /* 0x00000005ff097e24 */ /* 0x000fca000f8e00ff */
[----:B------:R1:W-:Y:S02]  /*0f70*/  REDG.E.ADD.F64.RN.STRONG.GPU desc[UR8][R8.64], R6 ;  /* 0x00000006080079a6 */ /* 0x0003e4000c12ff08 */
.L_x_138:
[----:B------:R-:W-:Y:S05]  /*0f80*/  BSYNC.RECONVERGENT B0 ;  /* 0x0000000000007941 */ /* 0x000fea0003800200 */
.L_x_137:
[----:B------:R-:W-:Y:S06]  /*0f90*/  BAR.SYNC.DEFER_BLOCKING 0x0 ;  /* 0x0000000000007b1d */ /* 0x000fec0000010000 */
[----:B------:R3:W-:Y:S01]  /*0fa0*/  STS.64 [R2], R10 ;  /* 0x0000000a02007388 */ /* 0x0007e20000000a00 */
[----:B------:R-:W-:Y:S05]  /*0fb0*/  @!P5 BRA `(.L_x_139) ;  /* 0x000000000034d947 */ /* 0x000fea0003800000 */
[----:B--2---:R-:W-:-:S07]  /*0fc0*/  IMAD.MOV.U32 R13, RZ, RZ, R3 ;  /* 0x000000ffff0d7224 */ /* 0x004fce00078e0003 */
.L_x_140:
[----:B------:R-:W-:Y:S01]  /*0fd0*/  BAR.SYNC.DEFER_BLOCKING 0x0 ;  /* 0x0000000000007b1d */ /* 0x000fe20000010000 */
[----:B01----:R-:W-:-:S04]  /*0fe0*/  SHF.R.U32.HI R6, RZ, 0x1, R13 ;  /* 0x00000001ff067819 */ /* 0x003fc8000001160d */
[----:B------:R-:W-:Y:S01]  /*0ff0*/  ISETP.GE.U32.AND P1, PT, R0, R6, PT ;  /* 0x000000060000720c */ /* 0x000fe20003f26070 */
[----:B------:R-:W-:-:S12]  /*1000*/  IMAD.IADD R13, R13, 0x1, -R6 ;  /* 0x000000010d0d7824 */ /* 0x000fd800078e0a06 */
[C---:B------:R-:W-:Y:S01]  /*1010*/  @!P1 IMAD R8, R13.reuse, 0x8, R2 ;  /* 0x000000080d089824 */ /* 0x040fe200078e0202 */
[----:B------:R-:W-:Y:S05]  /*1020*/  @!P1 LDS.64 R6, [R2] ;  /* 0x0000000002069984 */ /* 0x000fea0000000a00 */
[----:B------:R-:W3:Y:S02]  /*1030*/  @!P1 LDS.64 R8, [R8] ;  /* 0x0000000008089984 */ /* 0x000ee40000000a00 */
[----:B---3--:R-:W-:Y:S01]  /*1040*/  @!P1 DADD R10, R6, R8 ;  /* 0x00000000060a9229 */ /* 0x008fe20000000008 */
[----:B------:R-:W-:Y:S06]  /*1050*/  BAR.SYNC.DEFER_BLOCKING 0x0 ;  /* 0x0000000000007b1d */ /* 0x000fec0000010000 */
[----:B------:R4:W-:Y:S01]  /*1060*/  @!P1 STS.64 [R2], R10 ;  /* 0x0000000a02009388 */ /* 0x0009e20000000a00 */
[----:B------:R-:W-:-:S13]  /*1070*/  ISETP.GT.AND P1, PT, R13, 0x1, PT ;  /* 0x000000010d00780c */ /* 0x000fda0003f24270 */
[----:B----4-:R-:W-:Y:S05]  /*1080*/  @P1 BRA `(.L_x_140) ;  /* 0xfffffffc00d01947 */ /* 0x010fea000383ffff */
.L_x_139:
        /* <DEDUP_REMOVED lines=16> */
.L_x_142:
[----:B------:R-:W-:Y:S05]  /*1190*/  BSYNC.RECONVERGENT B0 ;  /* 0x0000000000007941 */ /* 0x000fea0003800200 */
.L_x_141:
[----:B------:R-:W-:Y:S06]  /*11a0*/  BAR.SYNC.DEFER_BLOCKING 0x0 ;  /* 0x0000000000007b1d */ /* 0x000fec0000010000 */
[----:B------:R0:W-:Y:S01]  /*11b0*/  STS.64 [R2], R4 ;  /* 0x0000000402007388 */ /* 0x0001e20000000a00 */
[----:B------:R-:W-:Y:S05]  /*11c0*/  @!P4 BRA `(.L_x_143) ;  /* 0x000000000034c947 */ /* 0x000fea0003800000 */
[----:B---3--:R-:W-:-:S07]  /*11d0*/  IMAD.MOV.U32 R11, RZ, RZ, R3 ;  /* 0x000000ffff0b7224 */ /* 0x008fce00078e0003 */
.L_x_144:
[----:B------:R-:W-:Y:S01]  /*11e0*/  BAR.SYNC.DEFER_BLOCKING 0x0 ;  /* 0x0000000000007b1d */ /* 0x000fe20000010000 */
[----:B0-----:R-:W-:-:S04]  /*11f0*/  SHF.R.U32.HI R4, RZ, 0x1, R11 ;  /* 0x00000001ff047819 */ /* 0x001fc8000001160b */
[----:B------:R-:W-:Y:S01]  /*1200*/  ISETP.GE.U32.AND P0, PT, R0, R4, PT ;  /* 0x000000040000720c */ /* 0x000fe20003f06070 */
[----:B------:R-:W-:-:S12]  /*1210*/  IMAD.IADD R11, R11, 0x1, -R4 ;  /* 0x000000010b0b7824 */ /* 0x000fd800078e0a04 */
[C---:B-1--4-:R-:W-:Y:S01]  /*1220*/  @!P0 IMAD R6, R11.reuse, 0x8, R2 ;  /* 0x000000080b068824 */ /* 0x052fe200078e0202 */
[----:B------:R-:W-:Y:S05]  /*1230*/  @!P0 LDS.64 R4, [R2] ;  /* 0x0000000002048984 */ /* 0x000fea0000000a00 */
[----:B------:R-:W0:Y:S02]  /*1240*/  @!P0 LDS.64 R6, [R6] ;  /* 0x0000000006068984 */ /* 0x000e240000000a00 */
[----:B0-----:R-:W-:Y:S01]  /*1250*/  @!P0 DADD R8, R4, R6 ;  /* 0x0000000004088229 */ /* 0x001fe20000000006 */
[----:B------:R-:W-:Y:S06]  /*1260*/  BAR.SYNC.DEFER_BLOCKING 0x0 ;  /* 0x0000000000007b1d */ /* 0x000fec0000010000 */
[----:B------:R0:W-:Y:S01]  /*1270*/  @!P0 STS.64 [R2], R8 ;  /* 0x0000000802008388 */ /* 0x0001e20000000a00 */
[----:B------:R-:W-:-:S13]  /*1280*/  ISETP.GT.AND P0, PT, R11, 0x1, PT ;  /* 0x000000010b00780c */ /* 0x000fda0003f04270 */
[----:B0-----:R-:W-:Y:S05]  /*1290*/  @P0 BRA `(.L_x_144) ;  /* 0xfffffffc00d00947 */ /* 0x001fea000383ffff */
.L_x_143:
[C---:B------:R-:W-:Y:S01]  /*12a0*/  ISETP.NE.AND P6, PT, R0.reuse, RZ, PT ;  /* 0x000000ff0000720c */ /* 0x040fe20003fc5270 */
[----:B------:R-:W-:Y:S01]  /*12b0*/  BAR.SYNC.DEFER_BLOCKING 0x0 ;  /* 0x0000000000007b1d */ /* 0x000fe20000010000 */
[C---:B------:R-:W-:Y:S01]  /*12c0*/  ISETP.NE.AND P0, PT, R0.reuse, RZ, PT ;  /* 0x000000ff0000720c */ /* 0x040fe20003f05270 */
[----:B---3--:R-:W-:Y:S01]  /*12d0*/  IMAD.MOV.U32 R10, RZ, RZ, RZ ;  /* 0x000000ffff0a7224 */ /* 0x008fe200078e00ff */
[----:B------:R-:W-:Y:S02]  /*12e0*/  ISETP.NE.AND P1, PT, R0, RZ, PT ;  /* 0x000000ff0000720c */ /* 0x000fe40003f25270 */
[C---:B------:R-:W-:Y:S01]  /*12f0*/  ISETP.GE.U32.AND P5, PT, R3.reuse, 0x2, PT ;  /* 0x000000020300780c */ /* 0x040fe20003fa6070 */
[----:B------:R-:W-:Y:S01]  /*1300*/  BSSY.RECONVERGENT B0, `(.L_x_145) ;  /* 0x0000011000007945 */ /* 0x000fe20003800200 */
[----:B------:R-:W-:Y:S02]  /*1310*/  ISETP.GE.U32.AND P4, PT, R3, 0x2, PT ;  /* 0x000000020300780c */ /* 0x000fe40003f86070 */
[----:B------:R-:W-:-:S02]  /*1320*/  FSEL R11, RZ, 1.875, P3 ;  /* 0x3ff00000ff0b7808 */ /* 0x000fc40001800000 */
[----:B0-----:R-:W-:Y:S01]  /*1330*/  FSEL R5, RZ, 1.875, P2 ;  /* 0x3ff00000ff057808 */ /* 0x001fe20001000000 */
[----:B------:R-:W-:Y:S08]  /*1340*/  @P6 BRA `(.L_x_146) ;  /* 0x0000000000306947 */ /* 0x000ff00003800000 */
[----:B------:R-:W0:Y:S01]  /*1350*/  S2UR UR5, SR_CgaCtaId ;  /* 0x00000000000579c3 */ /* 0x000e220000008800 */
[----:B------:R-:W-:Y:S02]  /*1360*/  UMOV UR4, 0x400 ;  /* 0x0000040000047882 */ /* 0x000fe40000000000 */
[----:B0-----:R-:W-:-:S09]  /*1370*/  ULEA UR4, UR5, UR4, 0x18 ;  /* 0x0000000405047291 */ /* 0x001fd2000f8ec0ff */
[----:B-1--4-:R-:W0:Y:S02]  /*1380*/  LDS.64 R6, [UR4] ;  /* 0x00000004ff067984 */ /* 0x012e240008000a00 */
        /* <DEDUP_REMOVED lines=8> */
.L_x_146:
[----:B------:R-:W-:Y:S05]  /*1410*/  BSYNC.RECONVERGENT B0 ;  /* 0x0000000000007941 */ /* 0x000fea0003800200 */
.L_x_145:
[----:B------:R-:W-:Y:S06]  /*1420*/  BAR.SYNC.DEFER_BLOCKING 0x0 ;  /* 0x0000000000007b1d */ /* 0x000fec0000010000 */
[----:B------:R3:W-:Y:S01]  /*1430*/  STS.64 [R2], R10 ;  /* 0x0000000a02007388 */ /* 0x0007e20000000a00 */
[----:B------:R-:W-:Y:S05]  /*1440*/  @!P5 BRA `(.L_x_147) ;  /* 0x000000000034d947 */ /* 0x000fea0003800000 */
[----:B--2---:R-:W-:-:S07]  /*1450*/  IMAD.MOV.U32 R13, RZ, RZ, R3 ;  /* 0x000000ffff0d7224 */ /* 0x004fce00078e0003 */
.L_x_148:
[----:B------:R-:W-:Y:S01]  /*1460*/  BAR.SYNC.DEFER_BLOCKING 0x0 ;  /* 0x0000000000007b1d */ /* 0x000fe20000010000 */
[----:B01--4-:R-:W-:-:S04]  /*1470*/  SHF.R.U32.HI R6, RZ, 0x1, R13 ;  /* 0x00000001ff067819 */ /* 0x013fc8000001160d */
        /* <DEDUP_REMOVED lines=9> */
[----:B0-----:R-:W-:Y:S05]  /*1510*/  @P2 BRA `(.L_x_148) ;  /* 0xfffffffc00d02947 */ /* 0x001fea000383ffff */
.L_x_147:
[----:B------:R-:W-:Y:S01]  /*1520*/  BAR.SYNC.DEFER_BLOCKING 0x0 ;  /* 0x0000000000007b1d */ /* 0x000fe20000010000 */
[----:B------:R-:W-:-:S05]  /*1530*/  IMAD.MOV.U32 R4, RZ, RZ, RZ ;  /* 0x000000ffff047224 */ /* 0x000fca00078e00ff */
[----:B------:R-:W-:Y:S04]  /*1540*/  BSSY.RECONVERGENT B0, `(.L_x_149) ;  /* 0x000000e000007945 */ /* 0x000fe80003800200 */
[----:B------:R-:W-:Y:S05]  /*1550*/  @P0 BRA `(.L_x_150) ;  /* 0x0000000000300947 */ /* 0x000fea0003800000 */
[----:B------:R-:W5:Y:S01]  /*1560*/  S2UR UR5, SR_CgaCtaId ;  /* 0x00000000000579c3 */ /* 0x000f620000008800 */
[----:B------:R-:W-:Y:S02]  /*1570*/  UMOV UR4, 0x400 ;  /* 0x0000040000047882 */ /* 0x000fe40000000000 */
[----:B-----5:R-:W-:-:S09]  /*1580*/  ULEA UR4, UR5, UR4, 0x18 ;  /* 0x0000000405047291 */ /* 0x020fd2000f8ec0ff */
[----:B01--4-:R-:W0:Y:S02]  /*1590*/  LDS.64 R6, [UR4] ;  /* 0x00000004ff067984 */ /* 0x013e240008000a00 */
        /* <DEDUP_REMOVED lines=8> */
.L_x_150:
[----:B------:R-:W-:Y:S05]  /*1620*/  BSYNC.RECONVERGENT B0 ;  /* 0x0000000000007941 */ /* 0x000fea0003800200 */
.L_x_149:
[----:B------:R-:W-:Y:S06]  /*1630*/  BAR.SYNC.DEFER_BLOCKING 0x0 ;  /* 0x0000000000007b1d */ /* 0x000fec0000010000 */
[----:B------:R0:W-:Y:S01]  /*1640*/  STS.64 [R2], R4 ;  /* 0x0000000402007388 */ /* 0x0001e20000000a00 */
[----:B------:R-:W-:Y:S05]  /*1650*/  @!P4 BRA `(.L_x_151) ;  /* 0x000000000030c947 */ /* 0x000fea0003800000 */
.L_x_152:
        /* <DEDUP_REMOVED lines=12> */
.L_x_151:
[----:B------:R-:W-:Y:S06]  /*1720*/  BAR.SYNC.DEFER_BLOCKING 0x0 ;  /* 0x0000000000007b1d */ /* 0x000fec0000010000 */
[----:B------:R-:W-:Y:S05]  /*1730*/  @P1 EXIT ;  /* 0x000000000000194d */ /* 0x000fea0003800000 */
[----:B------:R-:W5:Y:S01]  /*1740*/  S2UR UR5, SR_CgaCtaId ;  /* 0x00000000000579c3 */ /* 0x000f620000008800 */
[----:B------:R-:W-:Y:S02]  /*1750*/  UMOV UR4, 0x400 ;  /* 0x0000040000047882 */ /* 0x000fe40000000000 */
[----:B-----5:R-:W-:-:S09]  /*1760*/  ULEA UR4, UR5, UR4, 0x18 ;  /* 0x0000000405047291 */ /* 0x020fd2000f8ec0ff */
[----:B0-23--:R-:W0:Y:S02]  /*1770*/  LDS.64 R2, [UR4] ;  /* 0x00000004ff027984 */ /* 0x00de240008000a00 */
[----:B0-----:R-:W-:-:S14]  /*1780*/  DSETP.NEU.AND P0, PT, R2, RZ, PT ;  /* 0x000000ff0200722a */ /* 0x001fdc0003f0d000 */
[----:B------:R-:W-:Y:S05]  /*1790*/  @!P0 EXIT ;  /* 0x000000000000894d */ /* 0x000fea0003800000 */
[----:B------:R-:W0:Y:S02]  /*17a0*/  LDCU.64 UR4, c[0x0][0x390] ;  /* 0x00007200ff0477ac */ /* 0x000e240008000a00 */
[----:B0-----:R-:W-:-:S04]  /*17b0*/  UIADD3 UR4, UP0, UPT, UR4, 0x48, URZ ;  /* 0x0000004804047890 */ /* 0x001fc8000ff1e0ff */
[----:B------:R-:W-:Y:S02]  /*17c0*/  UIADD3.X UR5, UPT, UPT, URZ, UR5, URZ, UP0, !UPT ;  /* 0x00000005ff057290 */ /* 0x000fe400087fe4ff */
[----:B------:R-:W-:-:S04]  /*17d0*/  IMAD.U32 R4, RZ, RZ, UR4 ;  /* 0x00000004ff047e24 */ /* 0x000fc8000f8e00ff */
[----:B------:R-:W-:-:S05]  /*17e0*/  IMAD.U32 R5, RZ, RZ, UR5 ;  /* 0x00000005ff057e24 */ /* 0x000fca000f8e00ff */
[----:B------:R-:W-:Y:S01]  /*17f0*/  REDG.E.ADD.F64.RN.STRONG.GPU desc[UR8][R4.64], R2 ;  /* 0x00000002040079a6 */ /* 0x000fe2000c12ff08 */
[----:B------:R-:W-:Y:S05]  /*1800*/  EXIT ;  /* 0x000000000000794d */ /* 0x000fea0003800000 */
.L_x_153:
        /* <DEDUP_REMOVED lines=15> */
.L_x_162:


//--------------------- .text._Z7ForCallI10direct_sumEvPdiS1_ --------------------------
	.section	.text._Z7ForCallI10direct_sumEvPdiS1_,"ax",@progbits
	.align	128
        .global         _Z7ForCallI10direct_sumEvPdiS1_
        .type           _Z7ForCallI10direct_sumEvPdiS1_,@function
        .size           _Z7ForCallI10direct_sumEvPdiS1_,(.L_x_163 - _Z7ForCallI10direct_sumEvPdiS1_)
        .other          _Z7ForCallI10direct_sumEvPdiS1_,@"STO_CUDA_ENTRY STV_DEFAULT"
_Z7ForCallI10direct_sumEvPdiS1_:
.text._Z7ForCallI10direct_sumEvPdiS1_:
        /* <DEDUP_REMOVED lines=9> */
[----:B-1----:R-:W-:Y:S01]  /*0090*/  IMAD R5, R0, UR4, R5 ;  /* 0x0000000400057c24 */ /* 0x002fe2000f8e0205 */
[----:B------:R-:W0:Y:S03]  /*00a0*/  LDCU.64 UR4, c[0x0][0x390] ;  /* 0x00007200ff0477ac */ /* 0x000e260008000a00 */
[----:B--2---:R-:W-:-:S06]  /*00b0*/  IMAD.WIDE R2, R5, 0x8, R2 ;  /* 0x0000000805027825 */ /* 0x004fcc00078e0202 */
[----:B---3--:R-:W2:Y:S01]  /*00c0*/  LDG.E.64 R2, desc[UR6][R2.64] ;  /* 0x0000000602027981 */ /* 0x008ea2000c1e1b00 */
[----:B------:R-:W1:Y:S01]  /*00d0*/  LDC.64 R6, c[0x0][0x390] ;  /* 0x0000e400ff067b82 */ /* 0x000e620000000a00 */
[----:B0-----:R-:W-:-:S04]  /*00e0*/  UIADD3 UR4, UP0, UPT, UR4, 0x8, URZ ;  /* 0x0000000804047890 */ /* 0x001fc8000ff1e0ff */
[----:B------:R-:W-:Y:S01]  /*00f0*/  UIADD3.X UR5, UPT, UPT, URZ, UR5, URZ, UP0, !UPT ;  /* 0x00000005ff057290 */ /* 0x000fe200087fe4ff */
[----:B------:R-:W-:Y:S02]  /*0100*/  IMAD.MOV.U32 R10, RZ, RZ, RZ ;  /* 0x000000ffff0a7224 */ /* 0x000fe400078e00ff */
[----:B------:R-:W-:-:S03]  /*0110*/  IMAD.U32 R8, RZ, RZ, UR4 ;  /* 0x00000004ff087e24 */ /* 0x000fc6000f8e00ff */
[----:B------:R-:W-:Y:S02]  /*0120*/  IMAD.U32 R9, RZ, RZ, UR5 ;  /* 0x00000005ff097e24 */ /* 0x000fe4000f8e00ff */
[----:B------:R-:W-:Y:S02]  /*0130*/  IMAD.MOV.U32 R12, RZ, RZ, RZ ;  /* 0x000000ffff0c7224 */ /* 0x000fe400078e00ff */
[----:B------:R-:W-:Y:S02]  /*0140*/  IMAD.MOV.U32 R14, RZ, RZ, RZ ;  /* 0x000000ffff0e7224 */ /* 0x000fe400078e00ff */
[----:B------:R-:W-:Y:S01]  /*0150*/  IMAD.MOV.U32 R16, RZ, RZ, RZ ;  /* 0x000000ffff107224 */ /* 0x000fe200078e00ff */
[----:B--2---:R-:W-:Y:S01]  /*0160*/  DMUL R4, R2, 10 ;  /* 0x4024000002047828 */ /* 0x004fe20000000000 */
[----:B------:R-:W-:-:S09]  /*0170*/  IMAD.MOV.U32 R2, RZ, RZ, RZ ;  /* 0x000000ffff027224 */ /* 0x000fd200078e00ff */
[----:B------:R-:W0:Y:S02]  /*0180*/  F2I.F64.FLOOR R4, R4 ;  /* 0x0000000400047311 */ /* 0x000e240000305100 */
[C---:B0-----:R-:W-:Y:S02]  /*0190*/  ISETP.NE.AND P1, PT, R4.reuse, RZ, PT ;  /* 0x000000ff0400720c */ /* 0x041fe40003f25270 */
[C---:B------:R-:W-:Y:S02]  /*01a0*/  ISETP.NE.AND P6, PT, R4.reuse, 0x1, PT ;  /* 0x000000010400780c */ /* 0x040fe40003fc5270 */
[C---:B------:R-:W-:Y:S02]  /*01b0*/  ISETP.NE.AND P5, PT, R4.reuse, 0x2, PT ;  /* 0x000000020400780c */ /* 0x040fe40003fa5270 */
[----:B------:R-:W-:Y:S02]  /*01c0*/  ISETP.NE.AND P0, PT, R4, 0x3, PT ;  /* 0x000000030400780c */ /* 0x000fe40003f05270 */
[----:B------:R-:W-:-:S02]  /*01d0*/  FSEL R3, RZ, 1.875, P1 ;  /* 0x3ff00000ff037808 */ /* 0x000fc40000800000 */
[----:B------:R-:W-:Y:S02]  /*01e0*/  FSEL R5, RZ, 1.875, P6 ;  /* 0x3ff00000ff057808 */ /* 0x000fe40003000000 */
[----:B------:R-:W-:Y:S01]  /*01f0*/  FSEL R11, RZ, 1.875, P5 ;  /* 0x3ff00000ff0b7808 */ /* 0x000fe20002800000 */
[----:B-1----:R0:W-:Y:S01]  /*0200*/  REDG.E.ADD.F64.RN.STRONG.GPU desc[UR6][R6.64], R2 ;  /* 0x00000002060079a6 */ /* 0x0021e2000c12ff06 */
[C---:B------:R-:W-:Y:S02]  /*0210*/  ISETP.NE.AND P4, PT, R4.reuse, 0x4, PT ;  /* 0x000000040400780c */ /* 0x040fe40003f85270 */
[C---:B------:R-:W-:Y:S02]  /*0220*/  ISETP.NE.AND P3, PT, R4.reuse, 0x5, PT ;  /* 0x000000050400780c */ /* 0x040fe40003f65270 */
[C---:B------:R-:W-:Y:S02]  /*0230*/  ISETP.NE.AND P2, PT, R4.reuse, 0x6, PT ;  /* 0x000000060400780c */ /* 0x040fe40003f45270 */
[----:B------:R-:W-:-:S02]  /*0240*/  ISETP.NE.AND P1, PT, R4, 0x7, PT ;  /* 0x000000070400780c */ /* 0x000fc40003f25270 */
[C---:B------:R-:W-:Y:S02]  /*0250*/  ISETP.NE.AND P6, PT, R4.reuse, 0x8, PT ;  /* 0x000000080400780c */ /* 0x040fe40003fc5270 */
[----:B------:R-:W-:Y:S01]  /*0260*/  ISETP.NE.AND P5, PT, R4, 0x9, PT ;  /* 0x000000090400780c */ /* 0x000fe20003fa5270 */
[----:B------:R-:W-:Y:S01]  /*0270*/  IMAD.MOV.U32 R4, RZ, RZ, RZ ;  /* 0x000000ffff047224 */ /* 0x000fe200078e00ff */
[----:B------:R-:W-:Y:S02]  /*0280*/  FSEL R13, RZ, 1.875, P0 ;  /* 0x3ff00000ff0d7808 */ /* 0x000fe40000000000 */
[----:B------:R-:W-:Y:S02]  /*0290*/  FSEL R15, RZ, 1.875, P4 ;  /* 0x3ff00000ff0f7808 */ /* 0x000fe40002000000 */
[----:B------:R-:W-:Y:S01]  /*02a0*/  FSEL R17, RZ, 1.875, P3 ;  /* 0x3ff00000ff117808 */ /* 0x000fe20001800000 */
[----:B------:R1:W-:Y:S01]  /*02b0*/  REDG.E.ADD.F64.RN.STRONG.GPU desc[UR6][R8.64], R4 ;  /* 0x00000004080079a6 */ /* 0x0003e2000c12ff06 */
[----:B0-----:R-:W-:Y:S01]  /*02c0*/  FSEL R3, RZ, 1.875, P2 ;  /* 0x3ff00000ff037808 */ /* 0x001fe20001000000 */
[----:B------:R-:W-:Y:S01]  /*02d0*/  IMAD.MOV.U32 R6, RZ, RZ, RZ ;  /* 0x000000ffff067224 */ /* 0x000fe200078e00ff */
[----:B------:R-:W-:Y:S01]  /*02e0*/  FSEL R7, RZ, 1.875, P6 ;  /* 0x3ff00000ff077808 */ /* 0x000fe20003000000 */
[----:B------:R0:W-:Y:S04]  /*02f0*/  REDG.E.ADD.F64.RN.STRONG.GPU desc[UR6][R8.64+0x8], R10 ;  /* 0x0000080a080079a6 */ /* 0x0001e8000c12ff06 */
[----:B------:R-:W-:Y:S04]  /*0300*/  REDG.E.ADD.F64.RN.STRONG.GPU desc[UR6][R8.64+0x10], R12 ;  /* 0x0000100c080079a6 */ /* 0x000fe8000c12ff06 */
[----:B------:R-:W-:Y:S01]  /*0310*/  REDG.E.ADD.F64.RN.STRONG.GPU desc[UR6][R8.64+0x18], R14 ;  /* 0x0000180e080079a6 */ /* 0x000fe2000c12ff06 */
[----:B-1----:R-:W-:-:S03]  /*0320*/  FSEL R5, RZ, 1.875, P1 ;  /* 0x3ff00000ff057808 */ /* 0x002fc60000800000 */
[----:B------:R-:W-:Y:S01]  /*0330*/  REDG.E.ADD.F64.RN.STRONG.GPU desc[UR6][R8.64+0x20], R16 ;  /* 0x00002010080079a6 */ /* 0x000fe2000c12ff06 */
[----:B0-----:R-:W-:-:S03]  /*0340*/  FSEL R11, RZ, 1.875, P5 ;  /* 0x3ff00000ff0b7808 */ /* 0x001fc60002800000 */
[----:B------:R-:W-:Y:S04]  /*0350*/  REDG.E.ADD.F64.RN.STRONG.GPU desc[UR6][R8.64+0x28], R2 ;  /* 0x00002802080079a6 */ /* 0x000fe8000c12ff06 */
[----:B------:R-:W-:Y:S04]  /*0360*/  REDG.E.ADD.F64.RN.STRONG.GPU desc[UR6][R8.64+0x30], R4 ;  /* 0x00003004080079a6 */ /* 0x000fe8000c12ff06 */
[----:B------:R-:W-:Y:S04]  /*0370*/  REDG.E.ADD.F64.RN.STRONG.GPU desc[UR6][R8.64+0x38], R6 ;  /* 0x00003806080079a6 */ /* 0x000fe8000c12ff06 */
[----:B------:R-:W-:Y:S01]  /*0380*/  REDG.E.ADD.F64.RN.STRONG.GPU desc[UR6][R8.64+0x40], R10 ;  /* 0x0000400a080079a6 */ /* 0x000fe2000c12ff06 */
[----:B------:R-:W-:Y:S05]  /*0390*/  EXIT ;  /* 0x000000000000794d */ /* 0x000fea0003800000 */
.L_x_154:
        /* <DEDUP_REMOVED lines=14> */
.L_x_163:


//--------------------- .text._Z10DirectCallI10direct_sumEvPdiS1_ --------------------------
	.section	.text._Z10DirectCallI10direct_sumEvPdiS1_,"ax",@progbits
	.align	128
        .global         _Z10DirectCallI10direct_sumEvPdiS1_
        .type           _Z10DirectCallI10direct_sumEvPdiS1_,@function
        .size           _Z10DirectCallI10direct_sumEvPdiS1_,(.L_x_164 - _Z10DirectCallI10direct_sumEvPdiS1_)
        .other          _Z10DirectCallI10direct_sumEvPdiS1_,@"STO_CUDA_ENTRY STV_DEFAULT"
_Z10DirectCallI10direct_sumEvPdiS1_:
.text._Z10DirectCallI10direct_sumEvPdiS1_:
        /* <DEDUP_REMOVED lines=12> */
[----:B--2---:R-:W-:-:S06]  /*00c0*/  DMUL R4, R2, 10 ;  /* 0x4024000002047828 */ /* 0x004fcc0000000000 */
[----:B------:R-:W0:Y:S02]  /*00d0*/  F2I.F64.FLOOR R7, R4 ;  /* 0x0000000400077311 */ /* 0x000e240000305100 */
[----:B0-----:R-:W-:-:S13]  /*00e0*/  ISETP.GT.U32.AND P0, PT, R7, 0x9, PT ;  /* 0x000000090700780c */ /* 0x001fda0003f04070 */
[----:B------:R-:W-:Y:S05]  /*00f0*/  @P0 EXIT ;  /* 0x000000000000094d */ /* 0x000fea0003800000 */
[----:B------:R-:W0:Y:S01]  /*0100*/  LDC.64 R2, c[0x0][0x390] ;  /* 0x0000e400ff027b82 */ /* 0x000e220000000a00 */
[----:B------:R-:W-:Y:S02]  /*0110*/  MOV R4, 0x0 ;  /* 0x0000000000047802 */ /* 0x000fe40000000f00 */
[----:B------:R-:W-:Y:S01]  /*0120*/  MOV R5, 0x3ff00000 ;  /* 0x3ff0000000057802 */ /* 0x000fe20000000f00 */
[----:B0-----:R-:W-:-:S05]  /*0130*/  IMAD.WIDE.U32 R2, R7, 0x8, R2 ;  /* 0x0000000807027825 */ /* 0x001fca00078e0002 */
[----:B------:R-:W-:Y:S01]  /*0140*/  REDG.E.ADD.F64.RN.STRONG.GPU desc[UR4][R2.64], R4 ;  /* 0x00000004020079a6 */ /* 0x000fe2000c12ff04 */
[----:B------:R-:W-:Y:S05]  /*0150*/  EXIT ;  /* 0x000000000000794d */ /* 0x000fea0003800000 */
.L_x_155:
        /* <DEDUP_REMOVED lines=10> */
.L_x_164:


//--------------------- .nv.shared.reserved.0     --------------------------
	.section	.nv.shared.reserved.0,"aw",@nobits
	.weak		__nv_reservedSMEM_offset_0_alias
	.size		__nv_reservedSMEM_offset_0_alias, 0, 64
	.other		__nv_reservedSMEM_offset_0_alias,@"STO_CUDA_RESERVED_SHARED STV_DEFAULT"
__nv_reservedSMEM_offset_0_alias:
	.zero		0
	.zero		64


//--------------------- .nv.global                --------------------------
	.section	.nv.global,"aw",@nobits
.nv.global:
	.type		_ZN33_INTERNAL_5088d795_4_k_cu__Z3bind4cuda3std6ranges3__45__cpo9iter_moveE,@object
	.size		_ZN33_INTERNAL_5088d795_4_k_cu__Z3bind4cuda3std6ranges3__45__cpo9iter_moveE,(_ZN33_INTERNAL_5088d795_4_k_cu__Z3bind4cuda3std3__435_GLOBAL__N__5088d795_4_k_cu__Z3bind6ignoreE - _ZN33_INTERNAL_5088d795_4_k_cu__Z3bind4cuda3std6ranges3__45__cpo9iter_moveE)
_ZN33_INTERNAL_5088d795_4_k_cu__Z3bind4cuda3std6ranges3__45__cpo9iter_moveE:
	.zero		1
	.type		_ZN33_INTERNAL_5088d795_4_k_cu__Z3bind4cuda3std3__435_GLOBAL__N__5088d795_4_k_cu__Z3bind6ignoreE,@object
	.size		_ZN33_INTERNAL_5088d795_4_k_cu__Z3bind4cuda3std3__435_GLOBAL__N__5088d795_4_k_cu__Z3bind6ignoreE,(_ZN33_INTERNAL_5088d795_4_k_cu__Z3bind4cuda3std3__45__cpo4cendE - _ZN33_INTERNAL_5088d795_4_k_cu__Z3bind4cuda3std3__435_GLOBAL__N__5088d795_4_k_cu__Z3bind6ignoreE)
_ZN33_INTERNAL_5088d795_4_k_cu__Z3bind4cuda3std3__435_GLOBAL__N__5088d795_4_k_cu__Z3bind6ignoreE:
	.zero		1
	.type		_ZN33_INTERNAL_5088d795_4_k_cu__Z3bind4cuda3std3__45__cpo4cendE,@object
	.size		_ZN33_INTERNAL_5088d795_4_k_cu__Z3bind4cuda3std3__45__cpo4cendE,(_ZN33_INTERNAL_5088d795_4_k_cu__Z3bind4cuda3std3__45__cpo3endE - _ZN33_INTERNAL_5088d795_4_k_cu__Z3bind4cuda3std3__45__cpo4cendE)
_ZN33_INTERNAL_5088d795_4_k_cu__Z3bind4cuda3std3__45__cpo4cendE:
	.zero		1
	.type		_ZN33_INTERNAL_5088d795_4_k_cu__Z3bind4cuda3std3__45__cpo3endE,@object
	.size		_ZN33_INTERNAL_5088d795_4_k_cu__Z3bind4cuda3std3__45__cpo3endE,(_ZN33_INTERNAL_5088d795_4_k_cu__Z3bind4cuda3std3__48in_placeE - _ZN33_INTERNAL_5088d795_4_k_cu__Z3bind4cuda3std3__45__cpo3endE)
_ZN33_INTERNAL_5088d795_4_k_cu__Z3bind4cuda3std3__45__cpo3endE:
	.zero		1
	.type		_ZN33_INTERNAL_5088d795_4_k_cu__Z3bind4cuda3std3__48in_placeE,@object
	.size		_ZN33_INTERNAL_5088d795_4_k_cu__Z3bind4cuda3std3__48in_placeE,(_ZN33_INTERNAL_5088d795_4_k_cu__Z3bind4cuda3std6ranges3__45__cpo7advanceE - _ZN33_INTERNAL_5088d795_4_k_cu__Z3bind4cuda3std3__48in_placeE)
_ZN33_INTERNAL_5088d795_4_k_cu__Z3bind4cuda3std3__48in_placeE:
	.zero		1
	.type		_ZN33_INTERNAL_5088d795_4_k_cu__Z3bind4cuda3std6ranges3__45__cpo7advanceE,@object
	.size		_ZN33_INTERNAL_5088d795_4_k_cu__Z3bind4cuda3std6ranges3__45__cpo7advanceE,(_ZN33_INTERNAL_5088d795_4_k_cu__Z3bind4cuda3std3__45__cpo5beginE - _ZN33_INTERNAL_5088d795_4_k_cu__Z3bind4cuda3std6ranges3__45__cpo7advanceE)
_ZN33_INTERNAL_5088d795_4_k_cu__Z3bind4cuda3std6ranges3__45__cpo7advanceE:
	.zero		1
	.type		_ZN33_INTERNAL_5088d795_4_k_cu__Z3bind4cuda3std3__45__cpo5beginE,@object
	.size		_ZN33_INTERNAL_5088d795_4_k_cu__Z3bind4cuda3std3__45__cpo5beginE,(_ZN33_INTERNAL_5088d795_4_k_cu__Z3bind4cuda3std3__419piecewise_constructE - _ZN33_INTERNAL_5088d795_4_k_cu__Z3bind4cuda3std3__45__cpo5beginE)
_ZN33_INTERNAL_5088d795_4_k_cu__Z3bind4cuda3std3__45__cpo5beginE:
	.zero		1
	.type		_ZN33_INTERNAL_5088d795_4_k_cu__Z3bind4cuda3std3__419piecewise_constructE,@object
	.size		_ZN33_INTERNAL_5088d795_4_k_cu__Z3bind4cuda3std3__419piecewise_constructE,(_ZN33_INTERNAL_5088d795_4_k_cu__Z3bind4cuda3std3__45__cpo6cbeginE - _ZN33_INTERNAL_5088d795_4_k_cu__Z3bind4cuda3std3__419piecewise_constructE)
_ZN33_INTERNAL_5088d795_4_k_cu__Z3bind4cuda3std3__419piecewise_constructE:
	.zero		1
	.type		_ZN33_INTERNAL_5088d795_4_k_cu__Z3bind4cuda3std3__45__cpo6cbeginE,@object
	.size		_ZN33_INTERNAL_5088d795_4_k_cu__Z3bind4cuda3std3__45__cpo6cbeginE,(_ZN33_INTERNAL_5088d795_4_k_cu__Z3bind4cuda3std6ranges3__45__cpo4swapE - _ZN33_INTERNAL_5088d795_4_k_cu__Z3bind4cuda3std3__45__cpo6cbeginE)
_ZN33_INTERNAL_5088d795_4_k_cu__Z3bind4cuda3std3__45__cpo6cbeginE:
	.zero		1
	.type		_ZN33_INTERNAL_5088d795_4_k_cu__Z3bind4cuda3std6ranges3__45__cpo4swapE,@object
	.size		_ZN33_INTERNAL_5088d795_4_k_cu__Z3bind4cuda3std6ranges3__45__cpo4swapE,(.L_7 - _ZN33_INTERNAL_5088d795_4_k_cu__Z3bind4cuda3std6ranges3__45__cpo4swapE)
_ZN33_INTERNAL_5088d795_4_k_cu__Z3bind4cuda3std6ranges3__45__cpo4swapE:
	.zero		1
.L_7:


//--------------------- .nv.shared._Z7ForCallI9block_sumEvPdiS1_ --------------------------
	.section	.nv.shared._Z7ForCallI9block_sumEvPdiS1_,"aw",@nobits
	.sectionflags	@""
	.align	8
.nv.shared._Z7ForCallI9block_sumEvPdiS1_:
	.zero		3072


//--------------------- .nv.constant0._Z10DirectCallI21cg_block_part_lab_sumEvPdiS1_ --------------------------
	.section	.nv.constant0._Z10DirectCallI21cg_block_part_lab_sumEvPdiS1_,"a",@progbits
	.sectionflags	@""
	.align	4
.nv.constant0._Z10DirectCallI21cg_block_part_lab_sumEvPdiS1_:
	.zero		920


//--------------------- .nv.constant0._Z7ForCallI21cg_block_part_lab_sumEvPdiS1_ --------------------------
	.section	.nv.constant0._Z7ForCallI21cg_block_part_lab_sumEvPdiS1_,"a",@progbits
	.sectionflags	@""
	.align	4
.nv.constant0._Z7ForCallI21cg_block_part_lab_sumEvPdiS1_:
	.zero		920


//--------------------- .nv.constant0._Z7ForCallI12cg_block_sumEvPdiS1_ --------------------------
	.section	.nv.constant0._Z7ForCallI12cg_block_sumEvPdiS1_,"a",@progbits
	.sectionflags	@""
	.align	4
.nv.constant0._Z7ForCallI12cg_block_sumEvPdiS1_:
	.zero		920


//--------------------- .nv.constant0._Z7ForCallI16warp_xor_any_sumEvPdiS1_ --------------------------
	.section	.nv.constant0._Z7ForCallI16warp_xor_any_sumEvPdiS1_,"a",@progbits
	.sectionflags	@""
	.align	4
.nv.constant0._Z7ForCallI16warp_xor_any_sumEvPdiS1_:
	.zero		920


//--------------------- .nv.constant0._Z7ForCallI12warp_any_sumEvPdiS1_ --------------------------
	.section	.nv.constant0._Z7ForCallI12warp_any_sumEvPdiS1_,"a",@progbits
	.sectionflags	@""
	.align	4
.nv.constant0._Z7ForCallI12warp_any_sumEvPdiS1_:
	.zero		920


//--------------------- .nv.constant0._Z7ForCallI8warp_sumEvPdiS1_ --------------------------
	.section	.nv.constant0._Z7ForCallI8warp_sumEvPdiS1_,"a",@progbits
	.sectionflags	@""
	.align	4
.nv.constant0._Z7ForCallI8warp_sumEvPdiS1_:
	.zero		920


//--------------------- .nv.constant0._Z7ForCallI9block_sumEvPdiS1_ --------------------------
	.section	.nv.constant0._Z7ForCallI9block_sumEvPdiS1_,"a",@progbits
	.sectionflags	@""
	.align	4
.nv.constant0._Z7ForCallI9block_sumEvPdiS1_:
	.zero		920


//--------------------- .nv.constant0._Z7ForCallI10direct_sumEvPdiS1_ --------------------------
	.section	.nv.constant0._Z7ForCallI10direct_sumEvPdiS1_,"a",@progbits
	.sectionflags	@""
	.align	4
.nv.constant0._Z7ForCallI10direct_sumEvPdiS1_:
	.zero		920


//--------------------- .nv.constant0._Z10DirectCallI10direct_sumEvPdiS1_ --------------------------
	.section	.nv.constant0._Z10DirectCallI10direct_sumEvPdiS1_,"a",@progbits
	.sectionflags	@""
	.align	4
.nv.constant0._Z10DirectCallI10direct_sumEvPdiS1_:
	.zero		920


//--------------------- SYMBOLS --------------------------

	.type		.nv.reservedSmem.offset0,@object
	.size		.nv.reservedSmem.offset0,0x4
	.type		.nv.reservedSmem.cap,@object
	.size		.nv.reservedSmem.cap,0x4
